	.target	sm_100a

	.elftype	@"ET_EXEC"


//--------------------- .note.nv.tkinfo           --------------------------
	.section	.note.nv.tkinfo,"",@"SHT_NOTE"
	.sectionflags	@"SHF_NOTE_NV_TKINFO"
	.tkinfo
        /*0018*/ 	.word	0x00000002
        /*0030*/ 	.string	""
        /*0030*/ 	.string	"ptxas"
        /*0030*/ 	.string	"Cuda compilation tools, release 13.0, V13.0.88"
        /*0030*/ 	.string	"Build cuda_13.0.r13.0/compiler.36424714_0"
        /*0030*/ 	.string	"-arch sm_100a -m 64 "



//--------------------- .note.nv.cuinfo           --------------------------
	.section	.note.nv.cuinfo,"",@"SHT_NOTE"
	.sectionflags	@"SHF_NOTE_NV_CUINFO"
        /*0018*/ 	.short	0x0002
        /*001a*/ 	.short	0x0064
        /*001c*/ 	.short	0x0082
	.zero		2


//--------------------- .nv.info                  --------------------------
	.section	.nv.info,"",@"SHT_CUDA_INFO"
	.align	4


	//----- nvinfo : EIATTR_REGCOUNT
	.align		4
        /*0000*/ 	.byte	0x04, 0x2f
        /*0002*/ 	.short	(.L_19 - .L_18)
	.align		4
.L_18:
        /*0004*/ 	.word	index@(_ZN7cutlass13device_kernelINS_4gemm6kernel13GemmUniversalIN4cute5tupleIJiiiiEEENS1_10collective13CollectiveMmaINS1_35MainloopSm100TmaUmmaWarpSpecializedILi4ELi2ELi4ENS5_IJNS4_1CILi1EEESB_SB_EEEEENS5_IJNSA_ILi64EEENSA_ILi256EEESE_EEENS_10bfloat16_tENS5_IJlSB_lEEESH_SI_NS4_8TiledMMAINS4_8MMA_AtomIJNS4_20SM100_MMA_F16BF16_SSISH_SH_fLi64ELi256ELNS4_4UMMA5MajorE0ELSN_0ELNSM_7ScaleInE0ELSO_0EEEEEENS4_6LayoutISC_NS5_IJNSA_ILi0EEESS_SS_EEEEENS5_IJNS4_10UnderscoreESV_SV_EEEEENS4_13SM90_TMA_LOADENS4_14ComposedLayoutINS4_7SwizzleILi3ELi4ELi3EEENS4_18smem_ptr_flag_bitsILi16EEENSR_INS5_IJNSA_ILi8EEESE_EEENS5_IJSE_SB_EEEEEEEvNS4_8identityESY_S18_vS19_EENS_8epilogue10collective18CollectiveEpilogueINS1B_23Sm100TmaWarpSpecializedILi4ELi2ELi32ELb1ELb0EEEJSG_NS5_IJNSR_ISE_SB_EES1G_EEESH_SI_SH_SI_NS1B_6fusion15FusionCallbacksIS1F_NS1I_17LinearCombinationISH_fSH_fLNS_15FloatRoundStyleE2EEESG_S1H_JEEENS4_5SM1004TMEM4LOAD26SM100_TMEM_LOAD_16dp256b8xESY_S18_NS4_17SM75_U32x4_LDSM_NENS4_14SM90_TMA_STOREES18_NS4_17SM90_U32x4_STSM_NENS4_39AutoVectorizingCopyWithAssumedAlignmentILi128EEEEEEvvEEEEvNT_6ParamsE)
        /*0008*/ 	.word	0x00000070


	//----- nvinfo : EIATTR_FRAME_SIZE
	.align		4
.L_19:
        /*000c*/ 	.byte	0x04, 0x11
        /*000e*/ 	.short	(.L_21 - .L_20)
	.align		4
.L_20:
        /*0010*/ 	.word	index@($__internal_2_$__cuda_sm10x_tcgen05_guardrail_trap_unallocated_columns_being_dealloced)
        /*0014*/ 	.word	0x00000000


	//----- nvinfo : EIATTR_FRAME_SIZE
	.align		4
.L_21:
        /*0018*/ 	.byte	0x04, 0x11
        /*001a*/ 	.short	(.L_23 - .L_22)
	.align		4
.L_22:
        /*001c*/ 	.word	index@($__internal_1_$__cuda_sm10x_tcgen05_guardrail_trap_phase_invalid_during_alloc)
        /*0020*/ 	.word	0x00000000


	//----- nvinfo : EIATTR_FRAME_SIZE
	.align		4
.L_23:
        /*0024*/ 	.byte	0x04, 0x11
        /*0026*/ 	.short	(.L_25 - .L_24)
	.align		4
.L_24:
        /*0028*/ 	.word	index@($__internal_0_$__cuda_sm10x_tcgen05_guardrail_trap_col_being_dealloced_not_returned_by_alloc)
        /*002c*/ 	.word	0x00000000


	//----- nvinfo : EIATTR_FRAME_SIZE
	.align		4
.L_25:
        /*0030*/ 	.byte	0x04, 0x11
        /*0032*/ 	.short	(.L_27 - .L_26)
	.align		4
.L_26:
        /*0034*/ 	.word	index@(_ZN7cutlass13device_kernelINS_4gemm6kernel13GemmUniversalIN4cute5tupleIJiiiiEEENS1_10collective13CollectiveMmaINS1_35MainloopSm100TmaUmmaWarpSpecializedILi4ELi2ELi4ENS5_IJNS4_1CILi1EEESB_SB_EEEEENS5_IJNSA_ILi64EEENSA_ILi256EEESE_EEENS_10bfloat16_tENS5_IJlSB_lEEESH_SI_NS4_8TiledMMAINS4_8MMA_AtomIJNS4_20SM100_MMA_F16BF16_SSISH_SH_fLi64ELi256ELNS4_4UMMA5MajorE0ELSN_0ELNSM_7ScaleInE0ELSO_0EEEEEENS4_6LayoutISC_NS5_IJNSA_ILi0EEESS_SS_EEEEENS5_IJNS4_10UnderscoreESV_SV_EEEEENS4_13SM90_TMA_LOADENS4_14ComposedLayoutINS4_7SwizzleILi3ELi4ELi3EEENS4_18smem_ptr_flag_bitsILi16EEENSR_INS5_IJNSA_ILi8EEESE_EEENS5_IJSE_SB_EEEEEEEvNS4_8identityESY_S18_vS19_EENS_8epilogue10collective18CollectiveEpilogueINS1B_23Sm100TmaWarpSpecializedILi4ELi2ELi32ELb1ELb0EEEJSG_NS5_IJNSR_ISE_SB_EES1G_EEESH_SI_SH_SI_NS1B_6fusion15FusionCallbacksIS1F_NS1I_17LinearCombinationISH_fSH_fLNS_15FloatRoundStyleE2EEESG_S1H_JEEENS4_5SM1004TMEM4LOAD26SM100_TMEM_LOAD_16dp256b8xESY_S18_NS4_17SM75_U32x4_LDSM_NENS4_14SM90_TMA_STOREES18_NS4_17SM90_U32x4_STSM_NENS4_39AutoVectorizingCopyWithAssumedAlignmentILi128EEEEEEvvEEEEvNT_6ParamsE)
        /*0038*/ 	.word	0x00000000


	//----- nvinfo : EIATTR_MIN_STACK_SIZE
	.align		4
.L_27:
        /*003c*/ 	.byte	0x04, 0x12
        /*003e*/ 	.short	(.L_29 - .L_28)
	.align		4
.L_28:
        /*0040*/ 	.word	index@(_ZN7cutlass13device_kernelINS_4gemm6kernel13GemmUniversalIN4cute5tupleIJiiiiEEENS1_10collective13CollectiveMmaINS1_35MainloopSm100TmaUmmaWarpSpecializedILi4ELi2ELi4ENS5_IJNS4_1CILi1EEESB_SB_EEEEENS5_IJNSA_ILi64EEENSA_ILi256EEESE_EEENS_10bfloat16_tENS5_IJlSB_lEEESH_SI_NS4_8TiledMMAINS4_8MMA_AtomIJNS4_20SM100_MMA_F16BF16_SSISH_SH_fLi64ELi256ELNS4_4UMMA5MajorE0ELSN_0ELNSM_7ScaleInE0ELSO_0EEEEEENS4_6LayoutISC_NS5_IJNSA_ILi0EEESS_SS_EEEEENS5_IJNS4_10UnderscoreESV_SV_EEEEENS4_13SM90_TMA_LOADENS4_14ComposedLayoutINS4_7SwizzleILi3ELi4ELi3EEENS4_18smem_ptr_flag_bitsILi16EEENSR_INS5_IJNSA_ILi8EEESE_EEENS5_IJSE_SB_EEEEEEEvNS4_8identityESY_S18_vS19_EENS_8epilogue10collective18CollectiveEpilogueINS1B_23Sm100TmaWarpSpecializedILi4ELi2ELi32ELb1ELb0EEEJSG_NS5_IJNSR_ISE_SB_EES1G_EEESH_SI_SH_SI_NS1B_6fusion15FusionCallbacksIS1F_NS1I_17LinearCombinationISH_fSH_fLNS_15FloatRoundStyleE2EEESG_S1H_JEEENS4_5SM1004TMEM4LOAD26SM100_TMEM_LOAD_16dp256b8xESY_S18_NS4_17SM75_U32x4_LDSM_NENS4_14SM90_TMA_STOREES18_NS4_17SM90_U32x4_STSM_NENS4_39AutoVectorizingCopyWithAssumedAlignmentILi128EEEEEEvvEEEEvNT_6ParamsE)
        /*0044*/ 	.word	0x00000000
.L_29:


//--------------------- .nv.compat                --------------------------
	.section	.nv.compat,"",@"SHT_CUDA_COMPAT_INFO"
	.align	4
        /*0000*/ 	.byte	0x02, 0x09, 0x01, 0x00, 0x02, 0x02, 0x02, 0x00, 0x02, 0x05, 0x05, 0x00, 0x03, 0x07, 0x01, 0x01
        /*0010*/ 	.byte	0x02, 0x03, 0x01, 0x00, 0x02, 0x06, 0x01, 0x00, 0x04, 0x0b, 0x08, 0x00, 0x09, 0x00, 0x00, 0x00
        /*0020*/ 	.byte	0x00, 0x00, 0x00, 0x00


//--------------------- .nv.info._ZN7cutlass13device_kernelINS_4gemm6kernel13GemmUniversalIN4cute5tupleIJiiiiEEENS1_10collective13CollectiveMmaINS1_35MainloopSm100TmaUmmaWarpSpecializedILi4ELi2ELi4ENS5_IJNS4_1CILi1EEESB_SB_EEEEENS5_IJNSA_ILi64EEENSA_ILi256EEESE_EEENS_10bfloat16_tENS5_IJlSB_lEEESH_SI_NS4_8TiledMMAINS4_8MMA_AtomIJNS4_20SM100_MMA_F16BF16_SSISH_SH_fLi64ELi256ELNS4_4UMMA5MajorE0ELSN_0ELNSM_7ScaleInE0ELSO_0EEEEEENS4_6LayoutISC_NS5_IJNSA_ILi0EEESS_SS_EEEEENS5_IJNS4_10UnderscoreESV_SV_EEEEENS4_13SM90_TMA_LOADENS4_14ComposedLayoutINS4_7SwizzleILi3ELi4ELi3EEENS4_18smem_ptr_flag_bitsILi16EEENSR_INS5_IJNSA_ILi8EEESE_EEENS5_IJSE_SB_EEEEEEEvNS4_8identityESY_S18_vS19_EENS_8epilogue10collective18CollectiveEpilogueINS1B_23Sm100TmaWarpSpecializedILi4ELi2ELi32ELb1ELb0EEEJSG_NS5_IJNSR_ISE_SB_EES1G_EEESH_SI_SH_SI_NS1B_6fusion15FusionCallbacksIS1F_NS1I_17LinearCombinationISH_fSH_fLNS_15FloatRoundStyleE2EEESG_S1H_JEEENS4_5SM1004TMEM4LOAD26SM100_TMEM_LOAD_16dp256b8xESY_S18_NS4_17SM75_U32x4_LDSM_NENS4_14SM90_TMA_STOREES18_NS4_17SM90_U32x4_STSM_NENS4_39AutoVectorizingCopyWithAssumedAlignmentILi128EEEEEEvvEEEEvNT_6ParamsE --------------------------
	.section	.nv.info._ZN7cutlass13device_kernelINS_4gemm6kernel13GemmUniversalIN4cute5tupleIJiiiiEEENS1_10collective13CollectiveMmaINS1_35MainloopSm100TmaUmmaWarpSpecializedILi4ELi2ELi4ENS5_IJNS4_1CILi1EEESB_SB_EEEEENS5_IJNSA_ILi64EEENSA_ILi256EEESE_EEENS_10bfloat16_tENS5_IJlSB_lEEESH_SI_NS4_8TiledMMAINS4_8MMA_AtomIJNS4_20SM100_MMA_F16BF16_SSISH_SH_fLi64ELi256ELNS4_4UMMA5MajorE0ELSN_0ELNSM_7ScaleInE0ELSO_0EEEEEENS4_6LayoutISC_NS5_IJNSA_ILi0EEESS_SS_EEEEENS5_IJNS4_10UnderscoreESV_SV_EEEEENS4_13SM90_TMA_LOADENS4_14ComposedLayoutINS4_7SwizzleILi3ELi4ELi3EEENS4_18smem_ptr_flag_bitsILi16EEENSR_INS5_IJNSA_ILi8EEESE_EEENS5_IJSE_SB_EEEEEEEvNS4_8identityESY_S18_vS19_EENS_8epilogue10collective18CollectiveEpilogueINS1B_23Sm100TmaWarpSpecializedILi4ELi2ELi32ELb1ELb0EEEJSG_NS5_IJNSR_ISE_SB_EES1G_EEESH_SI_SH_SI_NS1B_6fusion15FusionCallbacksIS1F_NS1I_17LinearCombinationISH_fSH_fLNS_15FloatRoundStyleE2EEESG_S1H_JEEENS4_5SM1004TMEM4LOAD26SM100_TMEM_LOAD_16dp256b8xESY_S18_NS4_17SM75_U32x4_LDSM_NENS4_14SM90_TMA_STOREES18_NS4_17SM90_U32x4_STSM_NENS4_39AutoVectorizingCopyWithAssumedAlignmentILi128EEEEEEvvEEEEvNT_6ParamsE,"",@"SHT_CUDA_INFO"
	.sectionflags	@""
	.align	4


	//----- nvinfo : EIATTR_CUDA_API_VERSION
	.align		4
        /*0000*/ 	.byte	0x04, 0x37
        /*0002*/ 	.short	(.L_31 - .L_30)
.L_30:
        /*0004*/ 	.word	0x00000082


	//----- nvinfo : EIATTR_KPARAM_INFO
	.align		4
.L_31:
        /*0008*/ 	.byte	0x04, 0x17
        /*000a*/ 	.short	(.L_33 - .L_32)
.L_32:
        /*000c*/ 	.word	0x00000000
        /*0010*/ 	.short	0x0000
        /*0012*/ 	.short	0x0000
        /*0014*/ 	.byte	0x00, 0xf0, 0x01, 0x20


	//----- nvinfo : EIATTR_AT_ENTRY_FRAGMENTS
	.align		4
.L_33:
        /*0018*/ 	.byte	0x04, 0x4f
        /*001a*/ 	.short	(.L_35 - .L_34)


	//   ....[0]....
.L_34:
        /*001c*/ 	.word	0x00000006


	//----- nvinfo : EIATTR_RESERVED_SMEM_USED
	.align		4
.L_35:
        /*0020*/ 	.byte	0x01, 0x41
	.zero		2


	//----- nvinfo : EIATTR_SPARSE_MMA_MASK
	.align		4
        /*0024*/ 	.byte	0x03, 0x50
        /*0026*/ 	.short	0x0000


	//----- nvinfo : EIATTR_TCGEN05_1CTA_USED
	.align		4
        /*0028*/ 	.byte	0x01, 0x51
	.zero		2


	//----- nvinfo : EIATTR_MAXREG_COUNT
	.align		4
        /*002c*/ 	.byte	0x03, 0x1b
        /*002e*/ 	.short	0x00ff


	//----- nvinfo : EIATTR_NUM_BARRIERS
	.align		4
        /*0030*/ 	.byte	0x02, 0x4c
        /*0032*/ 	.byte	0x07
	.zero		1


	//----- nvinfo : EIATTR_EXTERNS
	.align		4
        /*0034*/ 	.byte	0x04, 0x0f
        /*0036*/ 	.short	(.L_37 - .L_36)


	//   ....[0]....
	.align		4
.L_36:
        /*0038*/ 	.word	index@(__assertfail)


	//----- nvinfo : EIATTR_MERCURY_ISA_VERSION
	.align		4
.L_37:
        /*003c*/ 	.byte	0x03, 0x5f
        /*003e*/ 	.short	0x0101


	//----- nvinfo : EIATTR_INT_WARP_WIDE_INSTR_OFFSETS
	.align		4
        /*0040*/ 	.byte	0x04, 0x31
        /*0042*/ 	.short	(.L_39 - .L_38)


	//   ....[0]....
.L_38:
        /*0044*/ 	.word	0x00001de0


	//   ....[1]....
        /*0048*/ 	.word	0x00003880


	//   ....[2]....
        /*004c*/ 	.word	0x000038b0


	//   ....[3]....
        /*0050*/ 	.word	0x00003900


	//   ....[4]....
        /*0054*/ 	.word	0x00004220


	//   ....[5]....
        /*0058*/ 	.word	0x00004280


	//   ....[6]....
        /*005c*/ 	.word	0x00004360


	//   ....[7]....
        /*0060*/ 	.word	0x000043d0


	//   ....[8]....
        /*0064*/ 	.word	0x000044e0


	//   ....[9]....
        /*0068*/ 	.word	0x00004570


	//   ....[10]....
        /*006c*/ 	.word	0x00004740


	//   ....[11]....
        /*0070*/ 	.word	0x000048a0


	//----- nvinfo : EIATTR_COOP_GROUP_MASK_REGIDS
	.align		4
.L_39:
        /*0074*/ 	.byte	0x04, 0x29
        /*0076*/ 	.short	(.L_41 - .L_40)


	//   ....[0]....
.L_40:
        /*0078*/ 	.word	0xffffffff


	//   ....[1]....
        /*007c*/ 	.word	0xffffffff


	//   ....[2]....
        /*0080*/ 	.word	0xffffffff


	//   ....[3]....
        /*0084*/ 	.word	0xffffffff


	//   ....[4]....
        /*0088*/ 	.word	0xffffffff


	//   ....[5]....
        /*008c*/ 	.word	0xffffffff


	//   ....[6]....
        /*0090*/ 	.word	0xffffffff


	//   ....[7]....
        /*0094*/ 	.word	0xffffffff


	//   ....[8]....
        /*0098*/ 	.word	0xffffffff


	//   ....[9]....
        /*009c*/ 	.word	0xffffffff


	//   ....[10]....
        /*00a0*/ 	.word	0xffffffff


	//   ....[11]....
        /*00a4*/ 	.word	0xffffffff


	//   ....[12]....
        /*00a8*/ 	.word	0xffffffff


	//----- nvinfo : EIATTR_COOP_GROUP_INSTR_OFFSETS
	.align		4
.L_41:
        /*00ac*/ 	.byte	0x04, 0x28
        /*00ae*/ 	.short	(.L_43 - .L_42)


	//   ....[0]....
.L_42:
        /*00b0*/ 	.word	0x00000090


	//   ....[1]....
        /*00b4*/ 	.word	0x000004d0


	//   ....[2]....
        /*00b8*/ 	.word	0x00000640


	//   ....[3]....
        /*00bc*/ 	.word	0x000007e0


	//   ....[4]....
        /*00c0*/ 	.word	0x000008e0


	//   ....[5]....
        /*00c4*/ 	.word	0x00000a50


	//   ....[6]....
        /*00c8*/ 	.word	0x00000bf0


	//   ....[7]....
        /*00cc*/ 	.word	0x00001cc0


	//   ....[8]....
        /*00d0*/ 	.word	0x00002aa0


	//   ....[9]....
        /*00d4*/ 	.word	0x00002cb0


	//   ....[10]....
        /*00d8*/ 	.word	0x00002ce0


	//   ....[11]....
        /*00dc*/ 	.word	0x00003770


	//   ....[12]....
        /*00e0*/ 	.word	0x000039a0


	//----- nvinfo : EIATTR_VRC_CTA_INIT_COUNT
	.align		4
.L_43:
        /*00e4*/ 	.byte	0x02, 0x4a
        /*00e6*/ 	.byte	0x80
	.zero		1


	//----- nvinfo : EIATTR_SYSCALL_OFFSETS
	.align		4
        /*00e8*/ 	.byte	0x04, 0x46
        /*00ea*/ 	.short	(.L_45 - .L_44)


	//   ....[0]....
.L_44:
        /*00ec*/ 	.word	0x00005350


	//   ....[1]....
        /*00f0*/ 	.word	0x00005440


	//   ....[2]....
        /*00f4*/ 	.word	0x00005c70


	//   ....[3]....
        /*00f8*/ 	.word	0x00006930


	//   ....[4]....
        /*00fc*/ 	.word	0x00007590


	//   ....[5]....
        /*0100*/ 	.word	0x000081f0


	//----- nvinfo : EIATTR_MBARRIER_INSTR_OFFSETS
	.align		4
.L_45:
        /*0104*/ 	.byte	0x04, 0x39
        /*0106*/ 	.short	(.L_47 - .L_46)


	//   ....[0]....
.L_46:
        /*0108*/ 	.word	0x000005b0
        /*010c*/ 	.word	0x000000ff
        /*0110*/ 	.word	0x00000000
        /*0114*/ 	.short	0x0100
        /*0116*/ 	.byte	0x05
	.zero		1


	//   ....[1]....
        /*0118*/ 	.word	0x000005c0
        /*011c*/ 	.word	0x000000ff
        /*0120*/ 	.word	0x00000020
        /*0124*/ 	.short	0x0100
        /*0126*/ 	.byte	0x05
	.zero		1


	//   ....[2]....
        /*0128*/ 	.word	0x000005d0
        /*012c*/ 	.word	0x000000ff
        /*0130*/ 	.word	0x00000008
        /*0134*/ 	.short	0x0100
        /*0136*/ 	.byte	0x05
	.zero		1


	//   ....[3]....
        /*0138*/ 	.word	0x000005e0
        /*013c*/ 	.word	0x000000ff
        /*0140*/ 	.word	0x00000028
        /*0144*/ 	.short	0x0100
        /*0146*/ 	.byte	0x05
	.zero		1


	//   ....[4]....
        /*0148*/ 	.word	0x000005f0
        /*014c*/ 	.word	0x000000ff
        /*0150*/ 	.word	0x00000010
        /*0154*/ 	.short	0x0100
        /*0156*/ 	.byte	0x05
	.zero		1


	//   ....[5]....
        /*0158*/ 	.word	0x00000600
        /*015c*/ 	.word	0x000000ff
        /*0160*/ 	.word	0x00000030
        /*0164*/ 	.short	0x0100
        /*0166*/ 	.byte	0x05
	.zero		1


	//   ....[6]....
        /*0168*/ 	.word	0x00000610
        /*016c*/ 	.word	0x000000ff
        /*0170*/ 	.word	0x00000018
        /*0174*/ 	.short	0x0100
        /*0176*/ 	.byte	0x05
	.zero		1


	//   ....[7]....
        /*0178*/ 	.word	0x00000620
        /*017c*/ 	.word	0x000000ff
        /*0180*/ 	.word	0x00000038
        /*0184*/ 	.short	0x0100
        /*0186*/ 	.byte	0x05
	.zero		1


	//   ....[8]....
        /*0188*/ 	.word	0x00000750
        /*018c*/ 	.word	0x000000ff
        /*0190*/ 	.word	0x00000040
        /*0194*/ 	.short	0x0100
        /*0196*/ 	.byte	0x07
	.zero		1


	//   ....[9]....
        /*0198*/ 	.word	0x00000760
        /*019c*/ 	.word	0x000000ff
        /*01a0*/ 	.word	0x00000060
        /*01a4*/ 	.short	0x0100
        /*01a6*/ 	.byte	0x07
	.zero		1


	//   ....[10]....
        /*01a8*/ 	.word	0x00000770
        /*01ac*/ 	.word	0x000000ff
        /*01b0*/ 	.word	0x00000048
        /*01b4*/ 	.short	0x0100
        /*01b6*/ 	.byte	0x07
	.zero		1


	//   ....[11]....
        /*01b8*/ 	.word	0x00000780
        /*01bc*/ 	.word	0x000000ff
        /*01c0*/ 	.word	0x00000068
        /*01c4*/ 	.short	0x0100
        /*01c6*/ 	.byte	0x07
	.zero		1


	//   ....[12]....
        /*01c8*/ 	.word	0x00000790
        /*01cc*/ 	.word	0x000000ff
        /*01d0*/ 	.word	0x00000050
        /*01d4*/ 	.short	0x0100
        /*01d6*/ 	.byte	0x07
	.zero		1


	//   ....[13]....
        /*01d8*/ 	.word	0x000007a0
        /*01dc*/ 	.word	0x000000ff
        /*01e0*/ 	.word	0x00000070
        /*01e4*/ 	.short	0x0100
        /*01e6*/ 	.byte	0x07
	.zero		1


	//   ....[14]....
        /*01e8*/ 	.word	0x000007b0
        /*01ec*/ 	.word	0x000000ff
        /*01f0*/ 	.word	0x00000058
        /*01f4*/ 	.short	0x0100
        /*01f6*/ 	.byte	0x07
	.zero		1


	//   ....[15]....
        /*01f8*/ 	.word	0x000007c0
        /*01fc*/ 	.word	0x000000ff
        /*0200*/ 	.word	0x00000078
        /*0204*/ 	.short	0x0100
        /*0206*/ 	.byte	0x07
	.zero		1


	//   ....[16]....
        /*0208*/ 	.word	0x000008b0
        /*020c*/ 	.word	0x000000ff
        /*0210*/ 	.word	0x00000080
        /*0214*/ 	.short	0x0100
        /*0216*/ 	.byte	0x05
	.zero		1


	//   ....[17]....
        /*0218*/ 	.word	0x000008c0
        /*021c*/ 	.word	0x000000ff
        /*0220*/ 	.word	0x00000088
        /*0224*/ 	.short	0x0100
        /*0226*/ 	.byte	0x05
	.zero		1


	//   ....[18]....
        /*0228*/ 	.word	0x00000a00
        /*022c*/ 	.word	0x000000ff
        /*0230*/ 	.word	0x00000090
        /*0234*/ 	.short	0x0100
        /*0236*/ 	.byte	0x05
	.zero		1


	//   ....[19]....
        /*0238*/ 	.word	0x00000a10
        /*023c*/ 	.word	0x000000ff
        /*0240*/ 	.word	0x000000a0
        /*0244*/ 	.short	0x0100
        /*0246*/ 	.byte	0x05
	.zero		1


	//   ....[20]....
        /*0248*/ 	.word	0x00000a20
        /*024c*/ 	.word	0x000000ff
        /*0250*/ 	.word	0x00000098
        /*0254*/ 	.short	0x0100
        /*0256*/ 	.byte	0x05
	.zero		1


	//   ....[21]....
        /*0258*/ 	.word	0x00000a30
        /*025c*/ 	.word	0x000000ff
        /*0260*/ 	.word	0x000000a8
        /*0264*/ 	.short	0x0100
        /*0266*/ 	.byte	0x05
	.zero		1


	//   ....[22]....
        /*0268*/ 	.word	0x00000b60
        /*026c*/ 	.word	0x000000ff
        /*0270*/ 	.word	0x000000b0
        /*0274*/ 	.short	0x0100
        /*0276*/ 	.byte	0x07
	.zero		1


	//   ....[23]....
        /*0278*/ 	.word	0x00000b70
        /*027c*/ 	.word	0x000000ff
        /*0280*/ 	.word	0x000000d0
        /*0284*/ 	.short	0x0100
        /*0286*/ 	.byte	0x07
	.zero		1


	//   ....[24]....
        /*0288*/ 	.word	0x00000b80
        /*028c*/ 	.word	0x000000ff
        /*0290*/ 	.word	0x000000b8
        /*0294*/ 	.short	0x0100
        /*0296*/ 	.byte	0x07
	.zero		1


	//   ....[25]....
        /*0298*/ 	.word	0x00000b90
        /*029c*/ 	.word	0x000000ff
        /*02a0*/ 	.word	0x000000d8
        /*02a4*/ 	.short	0x0100
        /*02a6*/ 	.byte	0x07
	.zero		1


	//   ....[26]....
        /*02a8*/ 	.word	0x00000ba0
        /*02ac*/ 	.word	0x000000ff
        /*02b0*/ 	.word	0x000000c0
        /*02b4*/ 	.short	0x0100
        /*02b6*/ 	.byte	0x07
	.zero		1


	//   ....[27]....
        /*02b8*/ 	.word	0x00000bb0
        /*02bc*/ 	.word	0x000000ff
        /*02c0*/ 	.word	0x000000e0
        /*02c4*/ 	.short	0x0100
        /*02c6*/ 	.byte	0x07
	.zero		1


	//   ....[28]....
        /*02c8*/ 	.word	0x00000bc0
        /*02cc*/ 	.word	0x000000ff
        /*02d0*/ 	.word	0x000000c8
        /*02d4*/ 	.short	0x0100
        /*02d6*/ 	.byte	0x07
	.zero		1


	//   ....[29]....
        /*02d8*/ 	.word	0x00000bd0
        /*02dc*/ 	.word	0x000000ff
        /*02e0*/ 	.word	0x000000e8
        /*02e4*/ 	.short	0x0100
        /*02e6*/ 	.byte	0x07
	.zero		1


	//   ....[30]....
        /*02e8*/ 	.word	0x00000cc0
        /*02ec*/ 	.word	0x000000ff
        /*02f0*/ 	.word	0x000000f0
        /*02f4*/ 	.short	0x0100
        /*02f6*/ 	.byte	0x05
	.zero		1


	//   ....[31]....
        /*02f8*/ 	.word	0x00000cd0
        /*02fc*/ 	.word	0x000000ff
        /*0300*/ 	.word	0x00000100
        /*0304*/ 	.short	0x0100
        /*0306*/ 	.byte	0x05
	.zero		1


	//   ....[32]....
        /*0308*/ 	.word	0x00000ce0
        /*030c*/ 	.word	0x000000ff
        /*0310*/ 	.word	0x000000f8
        /*0314*/ 	.short	0x0100
        /*0316*/ 	.byte	0x05
	.zero		1


	//   ....[33]....
        /*0318*/ 	.word	0x00000cf0
        /*031c*/ 	.word	0x000000ff
        /*0320*/ 	.word	0x00000108
        /*0324*/ 	.short	0x0100
        /*0326*/ 	.byte	0x05
	.zero		1


	//   ....[34]....
        /*0328*/ 	.word	0x000015c0
        /*032c*/ 	.word	0x00000002
        /*0330*/ 	.word	0x00000100
        /*0334*/ 	.short	0x010a
        /*0336*/ 	.byte	0xff
	.zero		1


	//   ....[35]....
        /*0338*/ 	.word	0x000015f0
        /*033c*/ 	.word	0x00000002
        /*0340*/ 	.word	0x000000f0
        /*0344*/ 	.short	0x0101
        /*0346*/ 	.byte	0xff
	.zero		1


	//   ....[36]....
        /*0348*/ 	.word	0x000016c0
        /*034c*/ 	.word	0x000000ff
        /*0350*/ 	.word	0x00000020
        /*0354*/ 	.short	0x010a
        /*0356*/ 	.byte	0x08
	.zero		1


	//   ....[37]....
        /*0358*/ 	.word	0x00001760
        /*035c*/ 	.word	0x000000ff
        /*0360*/ 	.word	0x00000020
        /*0364*/ 	.short	0x010a
        /*0366*/ 	.byte	0x21
	.zero		1


	//   ....[38]....
        /*0368*/ 	.word	0x000018b0
        /*036c*/ 	.word	0x000000ff
        /*0370*/ 	.word	0x00000020
        /*0374*/ 	.short	0x010a
        /*0376*/ 	.byte	0x08
	.zero		1


	//   ....[39]....
        /*0378*/ 	.word	0x000019c0
        /*037c*/ 	.word	0x000000ff
        /*0380*/ 	.word	0x00000088
        /*0384*/ 	.short	0x0101
        /*0386*/ 	.byte	0x04
	.zero		1


	//   ....[40]....
        /*0388*/ 	.word	0x000019e0
        /*038c*/ 	.word	0x000000ff
        /*0390*/ 	.word	0x00000020
        /*0394*/ 	.short	0x010a
        /*0396*/ 	.byte	0x08
	.zero		1


	//   ....[41]....
        /*0398*/ 	.word	0x00001a60
        /*039c*/ 	.word	0x000000ff
        /*03a0*/ 	.word	0x00000020
        /*03a4*/ 	.short	0x010a
        /*03a6*/ 	.byte	0x11
	.zero		1


	//   ....[42]....
        /*03a8*/ 	.word	0x00001bb0
        /*03ac*/ 	.word	0x000000ff
        /*03b0*/ 	.word	0x00000020
        /*03b4*/ 	.short	0x010a
        /*03b6*/ 	.byte	0x08
	.zero		1


	//   ....[43]....
        /*03b8*/ 	.word	0x00001cf0
        /*03bc*/ 	.word	0x00000002
        /*03c0*/ 	.word	0x00000090
        /*03c4*/ 	.short	0x010a
        /*03c6*/ 	.byte	0xff
	.zero		1


	//   ....[44]....
        /*03c8*/ 	.word	0x00001db0
        /*03cc*/ 	.word	0x00000002
        /*03d0*/ 	.word	0x00000000
        /*03d4*/ 	.short	0x0101
        /*03d6*/ 	.byte	0xff
	.zero		1


	//   ....[45]....
        /*03d8*/ 	.word	0x00002310
        /*03dc*/ 	.word	0x000000ff
        /*03e0*/ 	.word	0x00000000
        /*03e4*/ 	.short	0x010a
        /*03e6*/ 	.byte	0x05
	.zero		1


	//   ....[46]....
        /*03e8*/ 	.word	0x000023a0
        /*03ec*/ 	.word	0x000000ff
        /*03f0*/ 	.word	0x00000000
        /*03f4*/ 	.short	0x010a
        /*03f6*/ 	.byte	0x05
	.zero		1


	//   ....[47]....
        /*03f8*/ 	.word	0x00002430
        /*03fc*/ 	.word	0x000000ff
        /*0400*/ 	.word	0x00000000
        /*0404*/ 	.short	0x010a
        /*0406*/ 	.byte	0x05
	.zero		1


	//   ....[48]....
        /*0408*/ 	.word	0x000024d0
        /*040c*/ 	.word	0x00000000
        /*0410*/ 	.word	0x00000000
        /*0414*/ 	.short	0x010a
        /*0416*/ 	.byte	0xff
	.zero		1


	//   ....[49]....
        /*0418*/ 	.word	0x000025f0
        /*041c*/ 	.word	0x00000000
        /*0420*/ 	.word	0x000000f0
        /*0424*/ 	.short	0x010a
        /*0426*/ 	.byte	0xff
	.zero		1


	//   ....[50]....
        /*0428*/ 	.word	0x00002660
        /*042c*/ 	.word	0x00000000
        /*0430*/ 	.word	0x00000000
        /*0434*/ 	.short	0x0101
        /*0436*/ 	.byte	0xff
	.zero		1


	//   ....[51]....
        /*0438*/ 	.word	0x00002680
        /*043c*/ 	.word	0x000000ff
        /*0440*/ 	.word	0x000000a0
        /*0444*/ 	.short	0x010a
        /*0446*/ 	.byte	0x05
	.zero		1


	//   ....[52]....
        /*0448*/ 	.word	0x000027a0
        /*044c*/ 	.word	0x00000000
        /*0450*/ 	.word	0x00000090
        /*0454*/ 	.short	0x010a
        /*0456*/ 	.byte	0xff
	.zero		1


	//   ....[53]....
        /*0458*/ 	.word	0x000028a0
        /*045c*/ 	.word	0x00000000
        /*0460*/ 	.word	0x00000000
        /*0464*/ 	.short	0x0101
        /*0466*/ 	.byte	0xff
	.zero		1


	//   ....[54]....
        /*0468*/ 	.word	0x00002930
        /*046c*/ 	.word	0x000000ff
        /*0470*/ 	.word	0x000000a0
        /*0474*/ 	.short	0x0106
        /*0476*/ 	.byte	0x05
	.zero		1


	//   ....[55]....
        /*0478*/ 	.word	0x00002950
        /*047c*/ 	.word	0x000000ff
        /*0480*/ 	.word	0x000000a0
        /*0484*/ 	.short	0x010a
        /*0486*/ 	.byte	0x05
	.zero		1


	//   ....[56]....
        /*0488*/ 	.word	0x000029e0
        /*048c*/ 	.word	0x000000ff
        /*0490*/ 	.word	0x000000a0
        /*0494*/ 	.short	0x0106
        /*0496*/ 	.byte	0x04
	.zero		1


	//   ....[57]....
        /*0498*/ 	.word	0x00002a20
        /*049c*/ 	.word	0x00000000
        /*04a0*/ 	.word	0x000000a0
        /*04a4*/ 	.short	0x010a
        /*04a6*/ 	.byte	0xff
	.zero		1


	//   ....[58]....
        /*04a8*/ 	.word	0x00002f60
        /*04ac*/ 	.word	0x00000000
        /*04b0*/ 	.word	0x00000090
        /*04b4*/ 	.short	0x010a
        /*04b6*/ 	.byte	0xff
	.zero		1


	//   ....[59]....
        /*04b8*/ 	.word	0x00003060
        /*04bc*/ 	.word	0x00000003
        /*04c0*/ 	.word	0x00000000
        /*04c4*/ 	.short	0x0101
        /*04c6*/ 	.byte	0xff
	.zero		1


	//   ....[60]....
        /*04c8*/ 	.word	0x00003070
        /*04cc*/ 	.word	0x000000ff
        /*04d0*/ 	.word	0x00000000
        /*04d4*/ 	.short	0x010a
        /*04d6*/ 	.byte	0x06
	.zero		1


	//   ....[61]....
        /*04d8*/ 	.word	0x000030f0
        /*04dc*/ 	.word	0x000000ff
        /*04e0*/ 	.word	0x000000d0
        /*04e4*/ 	.short	0x010a
        /*04e6*/ 	.byte	0x07
	.zero		1


	//   ....[62]....
        /*04e8*/ 	.word	0x000031d0
        /*04ec*/ 	.word	0x000000ff
        /*04f0*/ 	.word	0x00000000
        /*04f4*/ 	.short	0x010a
        /*04f6*/ 	.byte	0x06
	.zero		1


	//   ....[63]....
        /*04f8*/ 	.word	0x00003300
        /*04fc*/ 	.word	0x000000ff
        /*0500*/ 	.word	0x00000000
        /*0504*/ 	.short	0x010a
        /*0506*/ 	.byte	0x1a
	.zero		1


	//   ....[64]....
        /*0508*/ 	.word	0x000035a0
        /*050c*/ 	.word	0x000000ff
        /*0510*/ 	.word	0x00000000
        /*0514*/ 	.short	0x010a
        /*0516*/ 	.byte	0x06
	.zero		1


	//   ....[65]....
        /*0518*/ 	.word	0x00003630
        /*051c*/ 	.word	0x000000ff
        /*0520*/ 	.word	0x00000000
        /*0524*/ 	.short	0x010a
        /*0526*/ 	.byte	0x06
	.zero		1


	//   ....[66]....
        /*0528*/ 	.word	0x000036c0
        /*052c*/ 	.word	0x000000ff
        /*0530*/ 	.word	0x00000000
        /*0534*/ 	.short	0x010a
        /*0536*/ 	.byte	0x06
	.zero		1


	//   ....[67]....
        /*0538*/ 	.word	0x00003750
        /*053c*/ 	.word	0x000000ff
        /*0540*/ 	.word	0x00000000
        /*0544*/ 	.short	0x010a
        /*0546*/ 	.byte	0x07
	.zero		1


	//   ....[68]....
        /*0548*/ 	.word	0x00003bd0
        /*054c*/ 	.word	0x00000000
        /*0550*/ 	.word	0x00000090
        /*0554*/ 	.short	0x010a
        /*0556*/ 	.byte	0xff
	.zero		1


	//   ....[69]....
        /*0558*/ 	.word	0x00003c90
        /*055c*/ 	.word	0x00000000
        /*0560*/ 	.word	0x00000000
        /*0564*/ 	.short	0x0101
        /*0566*/ 	.byte	0xff
	.zero		1


	//   ....[70]....
        /*0568*/ 	.word	0x00003fb0
        /*056c*/ 	.word	0x000000ff
        /*0570*/ 	.word	0x00000088
        /*0574*/ 	.short	0x010a
        /*0576*/ 	.byte	0x07
	.zero		1


	//   ....[71]....
        /*0578*/ 	.word	0x000041a0
        /*057c*/ 	.word	0x000000ff
        /*0580*/ 	.word	0x00000060
        /*0584*/ 	.short	0x010a
        /*0586*/ 	.byte	0x07
	.zero		1


	//   ....[72]....
        /*0588*/ 	.word	0x00004310
        /*058c*/ 	.word	0x000000ff
        /*0590*/ 	.word	0x00000040
        /*0594*/ 	.short	0x010b
        /*0596*/ 	.byte	0x07
	.zero		1


	//   ....[73]....
        /*0598*/ 	.word	0x00004320
        /*059c*/ 	.word	0x000000ff
        /*05a0*/ 	.word	0x00000000
        /*05a4*/ 	.short	0x0101
        /*05a6*/ 	.byte	0x08
	.zero		1


	//   ....[74]....
        /*05a8*/ 	.word	0x00004330
        /*05ac*/ 	.word	0x000000ff
        /*05b0*/ 	.word	0x00000068
        /*05b4*/ 	.short	0x010a
        /*05b6*/ 	.byte	0x07
	.zero		1


	//   ....[75]....
        /*05b8*/ 	.word	0x00004480
        /*05bc*/ 	.word	0x000000ff
        /*05c0*/ 	.word	0x00000048
        /*05c4*/ 	.short	0x010b
        /*05c6*/ 	.byte	0x07
	.zero		1


	//   ....[76]....
        /*05c8*/ 	.word	0x00004490
        /*05cc*/ 	.word	0x000000ff
        /*05d0*/ 	.word	0x00000000
        /*05d4*/ 	.short	0x0101
        /*05d6*/ 	.byte	0x08
	.zero		1


	//   ....[77]....
        /*05d8*/ 	.word	0x000044a0
        /*05dc*/ 	.word	0x000000ff
        /*05e0*/ 	.word	0x00000070
        /*05e4*/ 	.short	0x010a
        /*05e6*/ 	.byte	0x07
	.zero		1


	//   ....[78]....
        /*05e8*/ 	.word	0x00004620
        /*05ec*/ 	.word	0x000000ff
        /*05f0*/ 	.word	0x00000050
        /*05f4*/ 	.short	0x010b
        /*05f6*/ 	.byte	0x07
	.zero		1


	//   ....[79]....
        /*05f8*/ 	.word	0x00004660
        /*05fc*/ 	.word	0x000000ff
        /*0600*/ 	.word	0x00000000
        /*0604*/ 	.short	0x0101
        /*0606*/ 	.byte	0x08
	.zero		1


	//   ....[80]....
        /*0608*/ 	.word	0x000046a0
        /*060c*/ 	.word	0x000000ff
        /*0610*/ 	.word	0x00000078
        /*0614*/ 	.short	0x010a
        /*0616*/ 	.byte	0x07
	.zero		1


	//   ....[81]....
        /*0618*/ 	.word	0x000048e0
        /*061c*/ 	.word	0x000000ff
        /*0620*/ 	.word	0x00000058
        /*0624*/ 	.short	0x010b
        /*0626*/ 	.byte	0x07
	.zero		1


	//   ....[82]....
        /*0628*/ 	.word	0x00004900
        /*062c*/ 	.word	0x000000ff
        /*0630*/ 	.word	0x00000000
        /*0634*/ 	.short	0x0101
        /*0636*/ 	.byte	0x0d
	.zero		1


	//   ....[83]....
        /*0638*/ 	.word	0x00004930
        /*063c*/ 	.word	0x000000ff
        /*0640*/ 	.word	0x00000060
        /*0644*/ 	.short	0x010a
        /*0646*/ 	.byte	0x07
	.zero		1


	//   ....[84]....
        /*0648*/ 	.word	0x00004950
        /*064c*/ 	.word	0x000000ff
        /*0650*/ 	.word	0x00000068
        /*0654*/ 	.short	0x010a
        /*0656*/ 	.byte	0x07
	.zero		1


	//   ....[85]....
        /*0658*/ 	.word	0x00004970
        /*065c*/ 	.word	0x000000ff
        /*0660*/ 	.word	0x00000070
        /*0664*/ 	.short	0x010a
        /*0666*/ 	.byte	0x07
	.zero		1


	//   ....[86]....
        /*0668*/ 	.word	0x000049b0
        /*066c*/ 	.word	0x00000000
        /*0670*/ 	.word	0x00000078
        /*0674*/ 	.short	0x010a
        /*0676*/ 	.byte	0xff
	.zero		1


	//   ....[87]....
        /*0678*/ 	.word	0x00004d10
        /*067c*/ 	.word	0x00000000
        /*0680*/ 	.word	0x00000090
        /*0684*/ 	.short	0x010a
        /*0686*/ 	.byte	0xff
	.zero		1


	//   ....[88]....
        /*0688*/ 	.word	0x00004e20
        /*068c*/ 	.word	0x00000000
        /*0690*/ 	.word	0x00000000
        /*0694*/ 	.short	0x0101
        /*0696*/ 	.byte	0xff
	.zero		1


	//   ....[89]....
        /*0698*/ 	.word	0x000058a0
        /*069c*/ 	.word	0x000000ff
        /*06a0*/ 	.word	0x00000040
        /*06a4*/ 	.short	0x010a
        /*06a6*/ 	.byte	0x30
	.zero		1


	//   ....[90]....
        /*06a8*/ 	.word	0x000058e0
        /*06ac*/ 	.word	0x00000040
        /*06b0*/ 	.word	0x000000b0
        /*06b4*/ 	.short	0x010a
        /*06b6*/ 	.byte	0xff
	.zero		1


	//   ....[91]....
        /*06b8*/ 	.word	0x00005a50
        /*06bc*/ 	.word	0x000000ff
        /*06c0*/ 	.word	0x00000040
        /*06c4*/ 	.short	0x010a
        /*06c6*/ 	.byte	0x30
	.zero		1


	//   ....[92]....
        /*06c8*/ 	.word	0x00005b50
        /*06cc*/ 	.word	0x00000040
        /*06d0*/ 	.word	0x000000b0
        /*06d4*/ 	.short	0x010a
        /*06d6*/ 	.byte	0xff
	.zero		1


	//   ....[93]....
        /*06d8*/ 	.word	0x00006650
        /*06dc*/ 	.word	0x00000000
        /*06e0*/ 	.word	0x00000000
        /*06e4*/ 	.short	0x0101
        /*06e6*/ 	.byte	0xff
	.zero		1


	//   ....[94]....
        /*06e8*/ 	.word	0x00006660
        /*06ec*/ 	.word	0x00000002
        /*06f0*/ 	.word	0x00000040
        /*06f4*/ 	.short	0x010a
        /*06f6*/ 	.byte	0xff
	.zero		1


	//   ....[95]....
        /*06f8*/ 	.word	0x00006730
        /*06fc*/ 	.word	0x00000002
        /*0700*/ 	.word	0x00000040
        /*0704*/ 	.short	0x010a
        /*0706*/ 	.byte	0xff
	.zero		1


	//   ....[96]....
        /*0708*/ 	.word	0x000072b0
        /*070c*/ 	.word	0x0000004a
        /*0710*/ 	.word	0x00000000
        /*0714*/ 	.short	0x0101
        /*0716*/ 	.byte	0xff
	.zero		1


	//   ....[97]....
        /*0718*/ 	.word	0x000072d0
        /*071c*/ 	.word	0x00000000
        /*0720*/ 	.word	0x00000040
        /*0724*/ 	.short	0x010a
        /*0726*/ 	.byte	0xff
	.zero		1


	//   ....[98]....
        /*0728*/ 	.word	0x00007390
        /*072c*/ 	.word	0x00000000
        /*0730*/ 	.word	0x00000040
        /*0734*/ 	.short	0x010a
        /*0736*/ 	.byte	0xff
	.zero		1


	//   ....[99]....
        /*0738*/ 	.word	0x00007f10
        /*073c*/ 	.word	0x0000004a
        /*0740*/ 	.word	0x00000000
        /*0744*/ 	.short	0x0101
        /*0746*/ 	.byte	0xff
	.zero		1


	//   ....[100]....
        /*0748*/ 	.word	0x00007f30
        /*074c*/ 	.word	0x00000002
        /*0750*/ 	.word	0x00000040
        /*0754*/ 	.short	0x010a
        /*0756*/ 	.byte	0xff
	.zero		1


	//   ....[101]....
        /*0758*/ 	.word	0x00007ff0
        /*075c*/ 	.word	0x00000002
        /*0760*/ 	.word	0x00000040
        /*0764*/ 	.short	0x010a
        /*0766*/ 	.byte	0xff
	.zero		1


	//   ....[102]....
        /*0768*/ 	.word	0x00008410
        /*076c*/ 	.word	0x000000ff
        /*0770*/ 	.word	0x00000000
        /*0774*/ 	.short	0x0101
        /*0776*/ 	.byte	0x05
	.zero		1


	//   ....[103]....
        /*0778*/ 	.word	0x00008bd0
        /*077c*/ 	.word	0x00000000
        /*0780*/ 	.word	0x00000000
        /*0784*/ 	.short	0x0101
        /*0786*/ 	.byte	0xff
	.zero		1


	//   ....[104]....
        /*0788*/ 	.word	0x00008e40
        /*078c*/ 	.word	0x000000ff
        /*0790*/ 	.word	0x00000000
        /*0794*/ 	.short	0x0101
        /*0796*/ 	.byte	0x04
	.zero		1


	//   ....[105]....
        /*0798*/ 	.word	0x00008e60
        /*079c*/ 	.word	0x00000002
        /*07a0*/ 	.word	0x00000100
        /*07a4*/ 	.short	0x010a
        /*07a6*/ 	.byte	0xff
	.zero		1


	//   ....[106]....
        /*07a8*/ 	.word	0x00008ec0
        /*07ac*/ 	.word	0x00000002
        /*07b0*/ 	.word	0x00000020
        /*07b4*/ 	.short	0x010a
        /*07b6*/ 	.byte	0xff
	.zero		1


	//   ....[107]....
        /*07b8*/ 	.word	0x00008f20
        /*07bc*/ 	.word	0x00000002
        /*07c0*/ 	.word	0x00000020
        /*07c4*/ 	.short	0x010a
        /*07c6*/ 	.byte	0xff
	.zero		1


	//   ....[108]....
        /*07c8*/ 	.word	0x00008f70
        /*07cc*/ 	.word	0x00000002
        /*07d0*/ 	.word	0x00000090
        /*07d4*/ 	.short	0x010a
        /*07d6*/ 	.byte	0xff
	.zero		1


	//   ....[109]....
        /*07d8*/ 	.word	0x00008fd0
        /*07dc*/ 	.word	0x00000000
        /*07e0*/ 	.word	0x00000000
        /*07e4*/ 	.short	0x010a
        /*07e6*/ 	.byte	0xff
	.zero		1


	//   ....[110]....
        /*07e8*/ 	.word	0x00009030
        /*07ec*/ 	.word	0x00000000
        /*07f0*/ 	.word	0x00000000
        /*07f4*/ 	.short	0x010a
        /*07f6*/ 	.byte	0xff
	.zero		1


	//   ....[111]....
        /*07f8*/ 	.word	0x00009090
        /*07fc*/ 	.word	0x00000000
        /*0800*/ 	.word	0x00000000
        /*0804*/ 	.short	0x010a
        /*0806*/ 	.byte	0xff
	.zero		1


	//   ....[112]....
        /*0808*/ 	.word	0x000090e0
        /*080c*/ 	.word	0x00000000
        /*0810*/ 	.word	0x000000f0
        /*0814*/ 	.short	0x010a
        /*0816*/ 	.byte	0xff
	.zero		1


	//   ....[113]....
        /*0818*/ 	.word	0x00009140
        /*081c*/ 	.word	0x00000000
        /*0820*/ 	.word	0x000000a0
        /*0824*/ 	.short	0x010a
        /*0826*/ 	.byte	0xff
	.zero		1


	//   ....[114]....
        /*0828*/ 	.word	0x00009190
        /*082c*/ 	.word	0x00000000
        /*0830*/ 	.word	0x00000090
        /*0834*/ 	.short	0x010a
        /*0836*/ 	.byte	0xff
	.zero		1


	//   ....[115]....
        /*0838*/ 	.word	0x000091f0
        /*083c*/ 	.word	0x00000000
        /*0840*/ 	.word	0x000000a0
        /*0844*/ 	.short	0x010a
        /*0846*/ 	.byte	0xff
	.zero		1


	//   ....[116]....
        /*0848*/ 	.word	0x00009240
        /*084c*/ 	.word	0x00000000
        /*0850*/ 	.word	0x00000090
        /*0854*/ 	.short	0x010a
        /*0856*/ 	.byte	0xff
	.zero		1


	//   ....[117]....
        /*0858*/ 	.word	0x000092a0
        /*085c*/ 	.word	0x00000002
        /*0860*/ 	.word	0x000000d0
        /*0864*/ 	.short	0x010a
        /*0866*/ 	.byte	0xff
	.zero		1


	//   ....[118]....
        /*0868*/ 	.word	0x00009300
        /*086c*/ 	.word	0x00000000
        /*0870*/ 	.word	0x00000000
        /*0874*/ 	.short	0x010a
        /*0876*/ 	.byte	0xff
	.zero		1


	//   ....[119]....
        /*0878*/ 	.word	0x00009360
        /*087c*/ 	.word	0x00000000
        /*0880*/ 	.word	0x00000000
        /*0884*/ 	.short	0x010a
        /*0886*/ 	.byte	0xff
	.zero		1


	//   ....[120]....
        /*0888*/ 	.word	0x000093c0
        /*088c*/ 	.word	0x00000000
        /*0890*/ 	.word	0x00000000
        /*0894*/ 	.short	0x010a
        /*0896*/ 	.byte	0xff
	.zero		1


	//   ....[121]....
        /*0898*/ 	.word	0x00009420
        /*089c*/ 	.word	0x00000000
        /*08a0*/ 	.word	0x00000000
        /*08a4*/ 	.short	0x010a
        /*08a6*/ 	.byte	0xff
	.zero		1


	//   ....[122]....
        /*08a8*/ 	.word	0x00009480
        /*08ac*/ 	.word	0x00000000
        /*08b0*/ 	.word	0x00000000
        /*08b4*/ 	.short	0x010a
        /*08b6*/ 	.byte	0xff
	.zero		1


	//   ....[123]....
        /*08b8*/ 	.word	0x000094d0
        /*08bc*/ 	.word	0x00000000
        /*08c0*/ 	.word	0x00000090
        /*08c4*/ 	.short	0x010a
        /*08c6*/ 	.byte	0xff
	.zero		1


	//   ....[124]....
        /*08c8*/ 	.word	0x00009530
        /*08cc*/ 	.word	0x00000000
        /*08d0*/ 	.word	0x00000088
        /*08d4*/ 	.short	0x010a
        /*08d6*/ 	.byte	0xff
	.zero		1


	//   ....[125]....
        /*08d8*/ 	.word	0x00009590
        /*08dc*/ 	.word	0x00000000
        /*08e0*/ 	.word	0x00000060
        /*08e4*/ 	.short	0x010a
        /*08e6*/ 	.byte	0xff
	.zero		1


	//   ....[126]....
        /*08e8*/ 	.word	0x000095f0
        /*08ec*/ 	.word	0x00000000
        /*08f0*/ 	.word	0x00000068
        /*08f4*/ 	.short	0x010a
        /*08f6*/ 	.byte	0xff
	.zero		1


	//   ....[127]....
        /*08f8*/ 	.word	0x00009650
        /*08fc*/ 	.word	0x00000000
        /*0900*/ 	.word	0x00000070
        /*0904*/ 	.short	0x010a
        /*0906*/ 	.byte	0xff
	.zero		1


	//   ....[128]....
        /*0908*/ 	.word	0x000096b0
        /*090c*/ 	.word	0x00000000
        /*0910*/ 	.word	0x00000078
        /*0914*/ 	.short	0x010a
        /*0916*/ 	.byte	0xff
	.zero		1


	//   ....[129]....
        /*0918*/ 	.word	0x00009710
        /*091c*/ 	.word	0x00000000
        /*0920*/ 	.word	0x00000060
        /*0924*/ 	.short	0x010a
        /*0926*/ 	.byte	0xff
	.zero		1


	//   ....[130]....
        /*0928*/ 	.word	0x00009770
        /*092c*/ 	.word	0x00000000
        /*0930*/ 	.word	0x00000068
        /*0934*/ 	.short	0x010a
        /*0936*/ 	.byte	0xff
	.zero		1


	//   ....[131]....
        /*0938*/ 	.word	0x000097d0
        /*093c*/ 	.word	0x00000000
        /*0940*/ 	.word	0x00000070
        /*0944*/ 	.short	0x010a
        /*0946*/ 	.byte	0xff
	.zero		1


	//   ....[132]....
        /*0948*/ 	.word	0x00009820
        /*094c*/ 	.word	0x00000000
        /*0950*/ 	.word	0x00000090
        /*0954*/ 	.short	0x010a
        /*0956*/ 	.byte	0xff
	.zero		1


	//   ....[133]....
        /*0958*/ 	.word	0x00009880
        /*095c*/ 	.word	0x00000000
        /*0960*/ 	.word	0x00000040
        /*0964*/ 	.short	0x010a
        /*0966*/ 	.byte	0xff
	.zero		1


	//   ....[134]....
        /*0968*/ 	.word	0x000098d0
        /*096c*/ 	.word	0x00000040
        /*0970*/ 	.word	0x000000b0
        /*0974*/ 	.short	0x010a
        /*0976*/ 	.byte	0xff
	.zero		1


	//   ....[135]....
        /*0978*/ 	.word	0x00009920
        /*097c*/ 	.word	0x00000002
        /*0980*/ 	.word	0x00000040
        /*0984*/ 	.short	0x010a
        /*0986*/ 	.byte	0xff
	.zero		1


	//   ....[136]....
        /*0988*/ 	.word	0x00009970
        /*098c*/ 	.word	0x00000000
        /*0990*/ 	.word	0x00000040
        /*0994*/ 	.short	0x010a
        /*0996*/ 	.byte	0xff
	.zero		1


	//   ....[137]....
        /*0998*/ 	.word	0x000099c0
        /*099c*/ 	.word	0x00000002
        /*09a0*/ 	.word	0x00000040
        /*09a4*/ 	.short	0x010a
        /*09a6*/ 	.byte	0xff
	.zero		1


	//----- nvinfo : EIATTR_NUM_MBARRIERS
	.align		4
.L_47:
        /*09a8*/ 	.byte	0x03, 0x38
        /*09aa*/ 	.short	0x0022


	//----- nvinfo : EIATTR_EXIT_INSTR_OFFSETS
	.align		4
        /*09ac*/ 	.byte	0x04, 0x1c
        /*09ae*/ 	.short	(.L_49 - .L_48)


	//   ....[0]....
.L_48:
        /*09b0*/ 	.word	0x00002500


	//   ....[1]....
        /*09b4*/ 	.word	0x000029f0


	//   ....[2]....
        /*09b8*/ 	.word	0x00002a50


	//   ....[3]....
        /*09bc*/ 	.word	0x000039b0


	//   ....[4]....
        /*09c0*/ 	.word	0x000049e0


	//   ....[5]....
        /*09c4*/ 	.word	0x00004a20


	//   ....[6]....
        /*09c8*/ 	.word	0x00008d30


	//   ....[7]....
        /*09cc*/ 	.word	0x00008db0


	//   ....[8]....
        /*09d0*/ 	.word	0x00008de0


	//   ....[9]....
        /*09d4*/ 	.word	0x00008e50


	//----- nvinfo : EIATTR_MAX_THREADS
	.align		4
.L_49:
        /*09d8*/ 	.byte	0x04, 0x05
        /*09da*/ 	.short	(.L_51 - .L_50)
.L_50:
        /*09dc*/ 	.word	0x00000100
        /*09e0*/ 	.word	0x00000001
        /*09e4*/ 	.word	0x00000001


	//----- nvinfo : EIATTR_CRS_STACK_SIZE
	.align		4
.L_51:
        /*09e8*/ 	.byte	0x04, 0x1e
        /*09ea*/ 	.short	(.L_53 - .L_52)
.L_52:
        /*09ec*/ 	.word	0x00000000


	//----- nvinfo : EIATTR_CBANK_PARAM_SIZE
	.align		4
.L_53:
        /*09f0*/ 	.byte	0x03, 0x19
        /*09f2*/ 	.short	0x0800


	//----- nvinfo : EIATTR_PARAM_CBANK
	.align		4
        /*09f4*/ 	.byte	0x04, 0x0a
        /*09f6*/ 	.short	(.L_55 - .L_54)
	.align		4
.L_54:
        /*09f8*/ 	.word	index@(.nv.constant0._ZN7cutlass13device_kernelINS_4gemm6kernel13GemmUniversalIN4cute5tupleIJiiiiEEENS1_10collective13CollectiveMmaINS1_35MainloopSm100TmaUmmaWarpSpecializedILi4ELi2ELi4ENS5_IJNS4_1CILi1EEESB_SB_EEEEENS5_IJNSA_ILi64EEENSA_ILi256EEESE_EEENS_10bfloat16_tENS5_IJlSB_lEEESH_SI_NS4_8TiledMMAINS4_8MMA_AtomIJNS4_20SM100_MMA_F16BF16_SSISH_SH_fLi64ELi256ELNS4_4UMMA5MajorE0ELSN_0ELNSM_7ScaleInE0ELSO_0EEEEEENS4_6LayoutISC_NS5_IJNSA_ILi0EEESS_SS_EEEEENS5_IJNS4_10UnderscoreESV_SV_EEEEENS4_13SM90_TMA_LOADENS4_14ComposedLayoutINS4_7SwizzleILi3ELi4ELi3EEENS4_18smem_ptr_flag_bitsILi16EEENSR_INS5_IJNSA_ILi8EEESE_EEENS5_IJSE_SB_EEEEEEEvNS4_8identityESY_S18_vS19_EENS_8epilogue10collective18CollectiveEpilogueINS1B_23Sm100TmaWarpSpecializedILi4ELi2ELi32ELb1ELb0EEEJSG_NS5_IJNSR_ISE_SB_EES1G_EEESH_SI_SH_SI_NS1B_6fusion15FusionCallbacksIS1F_NS1I_17LinearCombinationISH_fSH_fLNS_15FloatRoundStyleE2EEESG_S1H_JEEENS4_5SM1004TMEM4LOAD26SM100_TMEM_LOAD_16dp256b8xESY_S18_NS4_17SM75_U32x4_LDSM_NENS4_14SM90_TMA_STOREES18_NS4_17SM90_U32x4_STSM_NENS4_39AutoVectorizingCopyWithAssumedAlignmentILi128EEEEEEvvEEEEvNT_6ParamsE)
        /*09fc*/ 	.short	0x0380
        /*09fe*/ 	.short	0x0800


	//----- nvinfo : EIATTR_SW_WAR
	.align		4
.L_55:
        /*0a00*/ 	.byte	0x04, 0x36
        /*0a02*/ 	.short	(.L_57 - .L_56)
.L_56:
        /*0a04*/ 	.word	0x00000008
.L_57:


//--------------------- .nv.callgraph             --------------------------
	.section	.nv.callgraph,"",@"SHT_CUDA_CALLGRAPH"
	.align	4
	.sectionentsize	8
	.align		4
        /*0000*/ 	.word	0x00000000
	.align		4
        /*0004*/ 	.word	0xffffffff
	.align		4
        /*0008*/ 	.word	index@(_ZN7cutlass13device_kernelINS_4gemm6kernel13GemmUniversalIN4cute5tupleIJiiiiEEENS1_10collective13CollectiveMmaINS1_35MainloopSm100TmaUmmaWarpSpecializedILi4ELi2ELi4ENS5_IJNS4_1CILi1EEESB_SB_EEEEENS5_IJNSA_ILi64EEENSA_ILi256EEESE_EEENS_10bfloat16_tENS5_IJlSB_lEEESH_SI_NS4_8TiledMMAINS4_8MMA_AtomIJNS4_20SM100_MMA_F16BF16_SSISH_SH_fLi64ELi256ELNS4_4UMMA5MajorE0ELSN_0ELNSM_7ScaleInE0ELSO_0EEEEEENS4_6LayoutISC_NS5_IJNSA_ILi0EEESS_SS_EEEEENS5_IJNS4_10UnderscoreESV_SV_EEEEENS4_13SM90_TMA_LOADENS4_14ComposedLayoutINS4_7SwizzleILi3ELi4ELi3EEENS4_18smem_ptr_flag_bitsILi16EEENSR_INS5_IJNSA_ILi8EEESE_EEENS5_IJSE_SB_EEEEEEEvNS4_8identityESY_S18_vS19_EENS_8epilogue10collective18CollectiveEpilogueINS1B_23Sm100TmaWarpSpecializedILi4ELi2ELi32ELb1ELb0EEEJSG_NS5_IJNSR_ISE_SB_EES1G_EEESH_SI_SH_SI_NS1B_6fusion15FusionCallbacksIS1F_NS1I_17LinearCombinationISH_fSH_fLNS_15FloatRoundStyleE2EEESG_S1H_JEEENS4_5SM1004TMEM4LOAD26SM100_TMEM_LOAD_16dp256b8xESY_S18_NS4_17SM75_U32x4_LDSM_NENS4_14SM90_TMA_STOREES18_NS4_17SM90_U32x4_STSM_NENS4_39AutoVectorizingCopyWithAssumedAlignmentILi128EEEEEEvvEEEEvNT_6ParamsE)
	.align		4
        /*000c*/ 	.word	index@(__assertfail)
	.align		4
        /*0010*/ 	.word	0x00000000
	.align		4
        /*0014*/ 	.word	0xfffffffe
	.align		4
        /*0018*/ 	.word	0x00000000
	.align		4
        /*001c*/ 	.word	0xfffffffd
	.align		4
        /*0020*/ 	.word	0x00000000
	.align		4
        /*0024*/ 	.word	0xfffffffc


//--------------------- .nv.constant4             --------------------------
	.section	.nv.constant4,"a",@progbits
	.align	8
	.align		8
.nv.constant4:
        /*0000*/ 	.dword	__assertfail
	.align		8
        /*0008*/ 	.dword	__unnamed_1
	.align		8
        /*0010*/ 	.dword	__unnamed_2
	.align		8
        /*0018*/ 	.dword	_ZN40_INTERNAL_c7469172_4_k_cu_b9d99271_317754cuda3std3__45__cpo5beginE
	.align		8
        /*0020*/ 	.dword	_ZN40_INTERNAL_c7469172_4_k_cu_b9d99271_317754cuda3std3__45__cpo3endE
	.align		8
        /*0028*/ 	.dword	_ZN40_INTERNAL_c7469172_4_k_cu_b9d99271_317754cuda3std3__45__cpo6cbeginE
	.align		8
        /*0030*/ 	.dword	_ZN40_INTERNAL_c7469172_4_k_cu_b9d99271_317754cuda3std3__45__cpo4cendE
	.align		8
        /*0038*/ 	.dword	_ZN40_INTERNAL_c7469172_4_k_cu_b9d99271_317754cuda3std3__442_GLOBAL__N__c7469172_4_k_cu_b9d99271_317756ignoreE
	.align		8
        /*0040*/ 	.dword	_ZN40_INTERNAL_c7469172_4_k_cu_b9d99271_317754cuda3std3__419piecewise_constructE
	.align		8
        /*0048*/ 	.dword	_ZN40_INTERNAL_c7469172_4_k_cu_b9d99271_317754cuda3std3__48in_placeE
	.align		8
        /*0050*/ 	.dword	_ZN40_INTERNAL_c7469172_4_k_cu_b9d99271_317754cuda3std6ranges3__45__cpo4swapE
	.align		8
        /*0058*/ 	.dword	_ZN40_INTERNAL_c7469172_4_k_cu_b9d99271_317754cuda3std6ranges3__45__cpo9iter_moveE
	.align		8
        /*0060*/ 	.dword	_ZN40_INTERNAL_c7469172_4_k_cu_b9d99271_317754cute7productE
	.align		8
        /*0068*/ 	.dword	_ZN40_INTERNAL_c7469172_4_k_cu_b9d99271_317754cute1_E
	.align		8
        /*0070*/ 	.dword	$str$25
	.align		8
        /*0078*/ 	.dword	$str$26
	.align		8
        /*0080*/ 	.dword	$str$27
	.align		8
        /*0088*/ 	.dword	$str$28


//--------------------- .text._ZN7cutlass13device_kernelINS_4gemm6kernel13GemmUniversalIN4cute5tupleIJiiiiEEENS1_10collective13CollectiveMmaINS1_35MainloopSm100TmaUmmaWarpSpecializedILi4ELi2ELi4ENS5_IJNS4_1CILi1EEESB_SB_EEEEENS5_IJNSA_ILi64EEENSA_ILi256EEESE_EEENS_10bfloat16_tENS5_IJlSB_lEEESH_SI_NS4_8TiledMMAINS4_8MMA_AtomIJNS4_20SM100_MMA_F16BF16_SSISH_SH_fLi64ELi256ELNS4_4UMMA5MajorE0ELSN_0ELNSM_7ScaleInE0ELSO_0EEEEEENS4_6LayoutISC_NS5_IJNSA_ILi0EEESS_SS_EEEEENS5_IJNS4_10UnderscoreESV_SV_EEEEENS4_13SM90_TMA_LOADENS4_14ComposedLayoutINS4_7SwizzleILi3ELi4ELi3EEENS4_18smem_ptr_flag_bitsILi16EEENSR_INS5_IJNSA_ILi8EEESE_EEENS5_IJSE_SB_EEEEEEEvNS4_8identityESY_S18_vS19_EENS_8epilogue10collective18CollectiveEpilogueINS1B_23Sm100TmaWarpSpecializedILi4ELi2ELi32ELb1ELb0EEEJSG_NS5_IJNSR_ISE_SB_EES1G_EEESH_SI_SH_SI_NS1B_6fusion15FusionCallbacksIS1F_NS1I_17LinearCombinationISH_fSH_fLNS_15FloatRoundStyleE2EEESG_S1H_JEEENS4_5SM1004TMEM4LOAD26SM100_TMEM_LOAD_16dp256b8xESY_S18_NS4_17SM75_U32x4_LDSM_NENS4_14SM90_TMA_STOREES18_NS4_17SM90_U32x4_STSM_NENS4_39AutoVectorizingCopyWithAssumedAlignmentILi128EEEEEEvvEEEEvNT_6ParamsE --------------------------
	.section	.text._ZN7cutlass13device_kernelINS_4gemm6kernel13GemmUniversalIN4cute5tupleIJiiiiEEENS1_10collective13CollectiveMmaINS1_35MainloopSm100TmaUmmaWarpSpecializedILi4ELi2ELi4ENS5_IJNS4_1CILi1EEESB_SB_EEEEENS5_IJNSA_ILi64EEENSA_ILi256EEESE_EEENS_10bfloat16_tENS5_IJlSB_lEEESH_SI_NS4_8TiledMMAINS4_8MMA_AtomIJNS4_20SM100_MMA_F16BF16_SSISH_SH_fLi64ELi256ELNS4_4UMMA5MajorE0ELSN_0ELNSM_7ScaleInE0ELSO_0EEEEEENS4_6LayoutISC_NS5_IJNSA_ILi0EEESS_SS_EEEEENS5_IJNS4_10UnderscoreESV_SV_EEEEENS4_13SM90_TMA_LOADENS4_14ComposedLayoutINS4_7SwizzleILi3ELi4ELi3EEENS4_18smem_ptr_flag_bitsILi16EEENSR_INS5_IJNSA_ILi8EEESE_EEENS5_IJSE_SB_EEEEEEEvNS4_8identityESY_S18_vS19_EENS_8epilogue10collective18CollectiveEpilogueINS1B_23Sm100TmaWarpSpecializedILi4ELi2ELi32ELb1ELb0EEEJSG_NS5_IJNSR_ISE_SB_EES1G_EEESH_SI_SH_SI_NS1B_6fusion15FusionCallbacksIS1F_NS1I_17LinearCombinationISH_fSH_fLNS_15FloatRoundStyleE2EEESG_S1H_JEEENS4_5SM1004TMEM4LOAD26SM100_TMEM_LOAD_16dp256b8xESY_S18_NS4_17SM75_U32x4_LDSM_NENS4_14SM90_TMA_STOREES18_NS4_17SM90_U32x4_STSM_NENS4_39AutoVectorizingCopyWithAssumedAlignmentILi128EEEEEEvvEEEEvNT_6ParamsE,"ax",@progbits
	.align	128
.text._ZN7cutlass13device_kernelINS_4gemm6kernel13GemmUniversalIN4cute5tupleIJiiiiEEENS1_10collective13CollectiveMmaINS1_35MainloopSm100TmaUmmaWarpSpecializedILi4ELi2ELi4ENS5_IJNS4_1CILi1EEESB_SB_EEEEENS5_IJNSA_ILi64EEENSA_ILi256EEESE_EEENS_10bfloat16_tENS5_IJlSB_lEEESH_SI_NS4_8TiledMMAINS4_8MMA_AtomIJNS4_20SM100_MMA_F16BF16_SSISH_SH_fLi64ELi256ELNS4_4UMMA5MajorE0ELSN_0ELNSM_7ScaleInE0ELSO_0EEEEEENS4_6LayoutISC_NS5_IJNSA_ILi0EEESS_SS_EEEEENS5_IJNS4_10UnderscoreESV_SV_EEEEENS4_13SM90_TMA_LOADENS4_14ComposedLayoutINS4_7SwizzleILi3ELi4ELi3EEENS4_18smem_ptr_flag_bitsILi16EEENSR_INS5_IJNSA_ILi8EEESE_EEENS5_IJSE_SB_EEEEEEEvNS4_8identityESY_S18_vS19_EENS_8epilogue10collective18CollectiveEpilogueINS1B_23Sm100TmaWarpSpecializedILi4ELi2ELi32ELb1ELb0EEEJSG_NS5_IJNSR_ISE_SB_EES1G_EEESH_SI_SH_SI_NS1B_6fusion15FusionCallbacksIS1F_NS1I_17LinearCombinationISH_fSH_fLNS_15FloatRoundStyleE2EEESG_S1H_JEEENS4_5SM1004TMEM4LOAD26SM100_TMEM_LOAD_16dp256b8xESY_S18_NS4_17SM75_U32x4_LDSM_NENS4_14SM90_TMA_STOREES18_NS4_17SM90_U32x4_STSM_NENS4_39AutoVectorizingCopyWithAssumedAlignmentILi128EEEEEEvvEEEEvNT_6ParamsE:
        .type           _ZN7cutlass13device_kernelINS_4gemm6kernel13GemmUniversalIN4cute5tupleIJiiiiEEENS1_10collective13CollectiveMmaINS1_35MainloopSm100TmaUmmaWarpSpecializedILi4ELi2ELi4ENS5_IJNS4_1CILi1EEESB_SB_EEEEENS5_IJNSA_ILi64EEENSA_ILi256EEESE_EEENS_10bfloat16_tENS5_IJlSB_lEEESH_SI_NS4_8TiledMMAINS4_8MMA_AtomIJNS4_20SM100_MMA_F16BF16_SSISH_SH_fLi64ELi256ELNS4_4UMMA5MajorE0ELSN_0ELNSM_7ScaleInE0ELSO_0EEEEEENS4_6LayoutISC_NS5_IJNSA_ILi0EEESS_SS_EEEEENS5_IJNS4_10UnderscoreESV_SV_EEEEENS4_13SM90_TMA_LOADENS4_14ComposedLayoutINS4_7SwizzleILi3ELi4ELi3EEENS4_18smem_ptr_flag_bitsILi16EEENSR_INS5_IJNSA_ILi8EEESE_EEENS5_IJSE_SB_EEEEEEEvNS4_8identityESY_S18_vS19_EENS_8epilogue10collective18CollectiveEpilogueINS1B_23Sm100TmaWarpSpecializedILi4ELi2ELi32ELb1ELb0EEEJSG_NS5_IJNSR_ISE_SB_EES1G_EEESH_SI_SH_SI_NS1B_6fusion15FusionCallbacksIS1F_NS1I_17LinearCombinationISH_fSH_fLNS_15FloatRoundStyleE2EEESG_S1H_JEEENS4_5SM1004TMEM4LOAD26SM100_TMEM_LOAD_16dp256b8xESY_S18_NS4_17SM75_U32x4_LDSM_NENS4_14SM90_TMA_STOREES18_NS4_17SM90_U32x4_STSM_NENS4_39AutoVectorizingCopyWithAssumedAlignmentILi128EEEEEEvvEEEEvNT_6ParamsE,@function
        .size           _ZN7cutlass13device_kernelINS_4gemm6kernel13GemmUniversalIN4cute5tupleIJiiiiEEENS1_10collective13CollectiveMmaINS1_35MainloopSm100TmaUmmaWarpSpecializedILi4ELi2ELi4ENS5_IJNS4_1CILi1EEESB_SB_EEEEENS5_IJNSA_ILi64EEENSA_ILi256EEESE_EEENS_10bfloat16_tENS5_IJlSB_lEEESH_SI_NS4_8TiledMMAINS4_8MMA_AtomIJNS4_20SM100_MMA_F16BF16_SSISH_SH_fLi64ELi256ELNS4_4UMMA5MajorE0ELSN_0ELNSM_7ScaleInE0ELSO_0EEEEEENS4_6LayoutISC_NS5_IJNSA_ILi0EEESS_SS_EEEEENS5_IJNS4_10UnderscoreESV_SV_EEEEENS4_13SM90_TMA_LOADENS4_14ComposedLayoutINS4_7SwizzleILi3ELi4ELi3EEENS4_18smem_ptr_flag_bitsILi16EEENSR_INS5_IJNSA_ILi8EEESE_EEENS5_IJSE_SB_EEEEEEEvNS4_8identityESY_S18_vS19_EENS_8epilogue10collective18CollectiveEpilogueINS1B_23Sm100TmaWarpSpecializedILi4ELi2ELi32ELb1ELb0EEEJSG_NS5_IJNSR_ISE_SB_EES1G_EEESH_SI_SH_SI_NS1B_6fusion15FusionCallbacksIS1F_NS1I_17LinearCombinationISH_fSH_fLNS_15FloatRoundStyleE2EEESG_S1H_JEEENS4_5SM1004TMEM4LOAD26SM100_TMEM_LOAD_16dp256b8xESY_S18_NS4_17SM75_U32x4_LDSM_NENS4_14SM90_TMA_STOREES18_NS4_17SM90_U32x4_STSM_NENS4_39AutoVectorizingCopyWithAssumedAlignmentILi128EEEEEEvvEEEEvNT_6ParamsE,(.L_x_176 - _ZN7cutlass13device_kernelINS_4gemm6kernel13GemmUniversalIN4cute5tupleIJiiiiEEENS1_10collective13CollectiveMmaINS1_35MainloopSm100TmaUmmaWarpSpecializedILi4ELi2ELi4ENS5_IJNS4_1CILi1EEESB_SB_EEEEENS5_IJNSA_ILi64EEENSA_ILi256EEESE_EEENS_10bfloat16_tENS5_IJlSB_lEEESH_SI_NS4_8TiledMMAINS4_8MMA_AtomIJNS4_20SM100_MMA_F16BF16_SSISH_SH_fLi64ELi256ELNS4_4UMMA5MajorE0ELSN_0ELNSM_7ScaleInE0ELSO_0EEEEEENS4_6LayoutISC_NS5_IJNSA_ILi0EEESS_SS_EEEEENS5_IJNS4_10UnderscoreESV_SV_EEEEENS4_13SM90_TMA_LOADENS4_14ComposedLayoutINS4_7SwizzleILi3ELi4ELi3EEENS4_18smem_ptr_flag_bitsILi16EEENSR_INS5_IJNSA_ILi8EEESE_EEENS5_IJSE_SB_EEEEEEEvNS4_8identityESY_S18_vS19_EENS_8epilogue10collective18CollectiveEpilogueINS1B_23Sm100TmaWarpSpecializedILi4ELi2ELi32ELb1ELb0EEEJSG_NS5_IJNSR_ISE_SB_EES1G_EEESH_SI_SH_SI_NS1B_6fusion15FusionCallbacksIS1F_NS1I_17LinearCombinationISH_fSH_fLNS_15FloatRoundStyleE2EEESG_S1H_JEEENS4_5SM1004TMEM4LOAD26SM100_TMEM_LOAD_16dp256b8xESY_S18_NS4_17SM75_U32x4_LDSM_NENS4_14SM90_TMA_STOREES18_NS4_17SM90_U32x4_STSM_NENS4_39AutoVectorizingCopyWithAssumedAlignmentILi128EEEEEEvvEEEEvNT_6ParamsE)
        .other          _ZN7cutlass13device_kernelINS_4gemm6kernel13GemmUniversalIN4cute5tupleIJiiiiEEENS1_10collective13CollectiveMmaINS1_35MainloopSm100TmaUmmaWarpSpecializedILi4ELi2ELi4ENS5_IJNS4_1CILi1EEESB_SB_EEEEENS5_IJNSA_ILi64EEENSA_ILi256EEESE_EEENS_10bfloat16_tENS5_IJlSB_lEEESH_SI_NS4_8TiledMMAINS4_8MMA_AtomIJNS4_20SM100_MMA_F16BF16_SSISH_SH_fLi64ELi256ELNS4_4UMMA5MajorE0ELSN_0ELNSM_7ScaleInE0ELSO_0EEEEEENS4_6LayoutISC_NS5_IJNSA_ILi0EEESS_SS_EEEEENS5_IJNS4_10UnderscoreESV_SV_EEEEENS4_13SM90_TMA_LOADENS4_14ComposedLayoutINS4_7SwizzleILi3ELi4ELi3EEENS4_18smem_ptr_flag_bitsILi16EEENSR_INS5_IJNSA_ILi8EEESE_EEENS5_IJSE_SB_EEEEEEEvNS4_8identityESY_S18_vS19_EENS_8epilogue10collective18CollectiveEpilogueINS1B_23Sm100TmaWarpSpecializedILi4ELi2ELi32ELb1ELb0EEEJSG_NS5_IJNSR_ISE_SB_EES1G_EEESH_SI_SH_SI_NS1B_6fusion15FusionCallbacksIS1F_NS1I_17LinearCombinationISH_fSH_fLNS_15FloatRoundStyleE2EEESG_S1H_JEEENS4_5SM1004TMEM4LOAD26SM100_TMEM_LOAD_16dp256b8xESY_S18_NS4_17SM75_U32x4_LDSM_NENS4_14SM90_TMA_STOREES18_NS4_17SM90_U32x4_STSM_NENS4_39AutoVectorizingCopyWithAssumedAlignmentILi128EEEEEEvvEEEEvNT_6ParamsE,@"STO_CUDA_ENTRY STV_DEFAULT"
_ZN7cutlass13device_kernelINS_4gemm6kernel13GemmUniversalIN4cute5tupleIJiiiiEEENS1_10collective13CollectiveMmaINS1_35MainloopSm100TmaUmmaWarpSpecializedILi4ELi2ELi4ENS5_IJNS4_1CILi1EEESB_SB_EEEEENS5_IJNSA_ILi64EEENSA_ILi256EEESE_EEENS_10bfloat16_tENS5_IJlSB_lEEESH_SI_NS4_8TiledMMAINS4_8MMA_AtomIJNS4_20SM100_MMA_F16BF16_SSISH_SH_fLi64ELi256ELNS4_4UMMA5MajorE0ELSN_0ELNSM_7ScaleInE0ELSO_0EEEEEENS4_6LayoutISC_NS5_IJNSA_ILi0EEESS_SS_EEEEENS5_IJNS4_10UnderscoreESV_SV_EEEEENS4_13SM90_TMA_LOADENS4_14ComposedLayoutINS4_7SwizzleILi3ELi4ELi3EEENS4_18smem_ptr_flag_bitsILi16EEENSR_INS5_IJNSA_ILi8EEESE_EEENS5_IJSE_SB_EEEEEEEvNS4_8identityESY_S18_vS19_EENS_8epilogue10collective18CollectiveEpilogueINS1B_23Sm100TmaWarpSpecializedILi4ELi2ELi32ELb1ELb0EEEJSG_NS5_IJNSR_ISE_SB_EES1G_EEESH_SI_SH_SI_NS1B_6fusion15FusionCallbacksIS1F_NS1I_17LinearCombinationISH_fSH_fLNS_15FloatRoundStyleE2EEESG_S1H_JEEENS4_5SM1004TMEM4LOAD26SM100_TMEM_LOAD_16dp256b8xESY_S18_NS4_17SM75_U32x4_LDSM_NENS4_14SM90_TMA_STOREES18_NS4_17SM90_U32x4_STSM_NENS4_39AutoVectorizingCopyWithAssumedAlignmentILi128EEEEEEvvEEEEvNT_6ParamsE:
[----:B------:R-:W1:Y:S01]  /*0000*/  LDC R1, c[0x0][0x37c] ;  /* 0x0000df00ff017b82 */ /* 0x000e620000000800 */
[----:B------:R-:W2:Y:S01]  /*0010*/  S2R R101, SR_TID.X ;  /* 0x0000000000657919 */ /* 0x000ea20000002100 */
[----:B------:R-:W3:Y:S01]  /*0020*/  LDCU.64 UR4, c[0x0][0x890] ;  /* 0x00011200ff0477ac */ /* 0x000ee20008000a00 */
[----:B------:R-:W-:Y:S02]  /*0030*/  PRMT R88, RZ, 0x7610, R88 ;  /* 0x00007610ff587816 */ /* 0x000fe40000000058 */
[----:B------:R-:W-:Y:S01]  /*0040*/  ELECT P5, URZ, PT ;  /* 0x0000000000ff782f */ /* 0x000fe200038a0000 */
[----:B------:R-:W4:Y:S01]  /*0050*/  LDCU.64 UR46, c[0x0][0x358] ;  /* 0x00006b00ff2e77ac */ /* 0x000f220008000a00 */
[----:B---3--:R-:W-:-:S04]  /*0060*/  UISETP.NE.U32.AND UP0, UPT, UR4, URZ, UPT ;  /* 0x000000ff0400728c */ /* 0x008fc8000bf05070 */
[----:B------:R-:W-:Y:S01]  /*0070*/  UISETP.NE.AND.EX UP0, UPT, UR5, URZ, UPT, UP0 ;  /* 0x000000ff0500728c */ /* 0x000fe2000bf05300 */
[----:B--2---:R-:W-:-:S05]  /*0080*/  SHF.R.U32.HI R93, RZ, 0x5, R101 ;  /* 0x00000005ff5d7819 */ /* 0x004fca0000011665 */
[----:B------:R-:W2:Y:S02]  /*0090*/  SHFL.IDX PT, R0, R93, RZ, 0x1f ;  /* 0x00001fff5d007589 */ /* 0x000ea400000e0000 */
[----:B--2---:R-:W-:Y:S01]  /*00a0*/  R2UR UR8, R0 ;  /* 0x00000000000872ca */ /* 0x004fe200000e0000 */
[----:B-1--4-:R-:W-:-:S14]  /*00b0*/  BRA.U UP0, `(.L_x_0) ;  /* 0x00000001002c7547 */ /* 0x012fdc000b800000 */
[----:B------:R-:W1:Y:S02]  /*00c0*/  LDCU.64 UR6, c[0x0][0x888] ;  /* 0x00011100ff0677ac */ /* 0x000e640008000a00 */
[----:B-1----:R-:W-:-:S04]  /*00d0*/  UISETP.NE.U32.AND UP0, UPT, UR6, URZ, UPT ;  /* 0x000000ff0600728c */ /* 0x002fc8000bf05070 */
[----:B------:R-:W-:-:S09]  /*00e0*/  UISETP.NE.AND.EX UP0, UPT, UR7, URZ, UPT, UP0 ;  /* 0x000000ff0700728c */ /* 0x000fd2000bf05300 */
[----:B------:R-:W-:Y:S05]  /*00f0*/  BRA.U !UP0, `(.L_x_1) ;  /* 0x0000000108107547 */ /* 0x000fea000b800000 */
[----:B------:R-:W1:Y:S02]  /*0100*/  LDC.64 R2, c[0x0][0x888] ;  /* 0x00022200ff027b82 */ /* 0x000e640000000a00 */
[----:B-1----:R1:W5:Y:S01]  /*0110*/  LDG.E R49, desc[UR46][R2.64] ;  /* 0x0000002e02317981 */ /* 0x002362000c1e1900 */
[----:B------:R-:W-:Y:S01]  /*0120*/  HFMA2 R88, -RZ, RZ, 0, 5.9604644775390625e-08 ;  /* 0x00000001ff587431 */ /* 0x000fe200000001ff */
[----:B------:R-:W-:Y:S05]  /*0130*/  BRA `(.L_x_0) ;  /* 0x00000000000c7947 */ /* 0x000fea0003800000 */
.L_x_1:
[----:B------:R-:W1:Y:S01]  /*0140*/  LDCU UR6, c[0x0][0x880] ;  /* 0x00011000ff0677ac */ /* 0x000e620008000800 */
[----:B------:R-:W-:Y:S01]  /*0150*/  HFMA2 R88, -RZ, RZ, 0, 5.9604644775390625e-08 ;  /* 0x00000001ff587431 */ /* 0x000fe200000001ff */
[----:B-1----:R-:W-:-:S07]  /*0160*/  MOV R49, UR6 ;  /* 0x0000000600317c02 */ /* 0x002fce0008000f00 */
.L_x_0:
[----:B------:R-:W2:Y:S02]  /*0170*/  LDCU.64 UR6, c[0x0][0x8b0] ;  /* 0x00011600ff0677ac */ /* 0x000ea40008000a00 */
[----:B--2---:R-:W-:-:S04]  /*0180*/  UISETP.NE.U32.AND UP0, UPT, UR6, URZ, UPT ;  /* 0x000000ff0600728c */ /* 0x004fc8000bf05070 */
[----:B------:R-:W-:-:S09]  /*0190*/  UISETP.NE.AND.EX UP0, UPT, UR7, URZ, UPT, UP0 ;  /* 0x000000ff0700728c */ /* 0x000fd2000bf05300 */
[----:B------:R-:W-:Y:S05]  /*01a0*/  BRA.U UP0, `(.L_x_2) ;  /* 0x0000000100247547 */ /* 0x000fea000b800000 */
[----:B------:R-:W2:Y:S02]  /*01b0*/  LDCU.64 UR6, c[0x0][0x8a8] ;  /* 0x00011500ff0677ac */ /* 0x000ea40008000a00 */
[----:B--2---:R-:W-:-:S04]  /*01c0*/  UISETP.NE.U32.AND UP0, UPT, UR6, URZ, UPT ;  /* 0x000000ff0600728c */ /* 0x004fc8000bf05070 */
[----:B------:R-:W-:-:S09]  /*01d0*/  UISETP.NE.AND.EX UP0, UPT, UR7, URZ, UPT, UP0 ;  /* 0x000000ff0700728c */ /* 0x000fd2000bf05300 */
[----:B------:R-:W-:Y:S05]  /*01e0*/  BRA.U !UP0, `(.L_x_3) ;  /* 0x00000001080c7547 */ /* 0x000fea000b800000 */
[----:B-1----:R-:W1:Y:S02]  /*01f0*/  LDC.64 R2, c[0x0][0x8a8] ;  /* 0x00022a00ff027b82 */ /* 0x002e640000000a00 */
[----:B-1----:R2:W5:Y:S01]  /*0200*/  LDG.E R47, desc[UR46][R2.64] ;  /* 0x0000002e022f7981 */ /* 0x002562000c1e1900 */
[----:B------:R-:W-:Y:S05]  /*0210*/  BRA `(.L_x_2) ;  /* 0x0000000000087947 */ /* 0x000fea0003800000 */
.L_x_3:
[----:B------:R-:W2:Y:S02]  /*0220*/  LDCU UR6, c[0x0][0x8a0] ;  /* 0x00011400ff0677ac */ /* 0x000ea40008000800 */
[----:B--2---:R-:W-:Y:S02]  /*0230*/  MOV R47, UR6 ;  /* 0x00000006002f7c02 */ /* 0x004fe40008000f00 */
.L_x_2:
[----:B------:R-:W-:Y:S01]  /*0240*/  IMAD.U32 R0, RZ, RZ, UR8 ;  /* 0x00000008ff007e24 */ /* 0x000fe2000f8e00ff */
[----:B------:R-:W-:Y:S04]  /*0250*/  BSSY.RECONVERGENT B0, `(.L_x_4) ;  /* 0x000000c000007945 */ /* 0x000fe80003800200 */
[C---:B------:R-:W-:Y:S02]  /*0260*/  ISETP.NE.OR P1, PT, R0.reuse, 0x1, !P5 ;  /* 0x000000010000780c */ /* 0x040fe40006f25670 */
[----:B------:R-:W-:-:S11]  /*0270*/  ISETP.NE.OR P0, PT, R0, 0x3, !P5 ;  /* 0x000000030000780c */ /* 0x000fd60006f05670 */
[----:B------:R-:W-:Y:S05]  /*0280*/  @P1 BRA `(.L_x_5) ;  /* 0x0000000000201947 */ /* 0x000fea0003800000 */
[----:B------:R-:W3:Y:S02]  /*0290*/  LDCU.64 UR6, c[0x0][0x348] ;  /* 0x00006900ff0677ac */ /* 0x000ee40008000a00 */
[----:B---3--:R-:W-:Y:S02]  /*02a0*/  UIADD3 UR10, UP1, UPT, UR6, 0x80, URZ ;  /* 0x00000080060a7890 */ /* 0x008fe4000ff3e0ff */
[----:B------:R-:W-:Y:S02]  /*02b0*/  UIADD3 UR6, UP0, UPT, UR6, 0x180, URZ ;  /* 0x0000018006067890 */ /* 0x000fe4000ff1e0ff */
[----:B------:R-:W-:Y:S02]  /*02c0*/  UIADD3.X UR11, UPT, UPT, URZ, UR7, URZ, UP1, !UPT ;  /* 0x00000007ff0b7290 */ /* 0x000fe40008ffe4ff */
[----:B------:R-:W-:-:S07]  /*02d0*/  UIADD3.X UR7, UPT, UPT, URZ, UR7, URZ, UP0, !UPT ;  /* 0x00000007ff077290 */ /* 0x000fce00087fe4ff */
[----:B------:R3:W-:Y:S02]  /*02e0*/  UTMACCTL.PF [UR10] ;  /* 0x000000000a0079b9 */ /* 0x0007e40008040000 */
[----:B------:R3:W-:Y:S02]  /*02f0*/  UTMACCTL.PF [UR6] ;  /* 0x00000000060079b9 */ /* 0x0007e40008040000 */
[----:B---3--:R-:W-:Y:S01]  /*0300*/  NOP ;  /* 0x0000000000007918 */ /* 0x008fe20000000000 */
.L_x_5:
[----:B------:R-:W-:Y:S05]  /*0310*/  BSYNC.RECONVERGENT B0 ;  /* 0x0000000000007941 */ /* 0x000fea0003800200 */
.L_x_4:
[----:B------:R-:W-:Y:S04]  /*0320*/  BSSY.RECONVERGENT B0, `(.L_x_6) ;  /* 0x000000a000007945 */ /* 0x000fe80003800200 */
        /* <DEDUP_REMOVED lines=9> */
.L_x_7:
[----:B------:R-:W-:Y:S05]  /*03c0*/  BSYNC.RECONVERGENT B0 ;  /* 0x0000000000007941 */ /* 0x000fea0003800200 */
.L_x_6:
[----:B------:R-:W3:Y:S01]  /*03d0*/  LDCU.64 UR6, c[0x0][0x888] ;  /* 0x00011100ff0677ac */ /* 0x000ee20008000a00 */
[----:B------:R-:W-:Y:S02]  /*03e0*/  UISETP.EQ.U32.AND UP1, UPT, UR4, URZ, UPT ;  /* 0x000000ff0400728c */ /* 0x000fe4000bf22070 */
[----:B------:R-:W-:Y:S02]  /*03f0*/  UPLOP3.LUT UP2, UPT, UPT, UPT, UPT, 0x80, 0x8 ;  /* 0x000000000008789c */ /* 0x000fe40003f4f070 */
[----:B---3--:R-:W-:-:S04]  /*0400*/  UISETP.NE.U32.AND UP0, UPT, UR6, URZ, UPT ;  /* 0x000000ff0600728c */ /* 0x008fc8000bf05070 */
[----:B------:R-:W-:-:S04]  /*0410*/  UISETP.NE.AND.EX UP0, UPT, UR7, URZ, UPT, UP0 ;  /* 0x000000ff0700728c */ /* 0x000fc8000bf05300 */
[----:B------:R-:W-:-:S04]  /*0420*/  UISETP.EQ.OR.EX UP3, UPT, UR5, URZ, !UP0, UP1 ;  /* 0x000000ff0500728c */ /* 0x000fc8000c762710 */
[----:B------:R-:W-:-:S05]  /*0430*/  UP2UR UR50, UPR, URZ, 0x8 ;  /* 0x00000008ff327883 */ /* 0x000fca0008000000 */
[----:B------:R-:W-:Y:S07]  /*0440*/  BRA.U !UP3, `(.L_x_8) ;  /* 0x000000010b207547 */ /* 0x000fee000b800000 */
[----:B------:R-:W-:Y:S01]  /*0450*/  UISETP.NE.U32.AND UP2, UPT, UR4, URZ, UPT ;  /* 0x000000ff0400728c */ /* 0x000fe2000bf45070 */
[----:B-----5:R-:W-:Y:S01]  /*0460*/  FSETP.NEU.AND P0, PT, R49, RZ, PT ;  /* 0x000000ff3100720b */ /* 0x020fe20003f0d000 */
[----:B------:R-:W-:Y:S02]  /*0470*/  USEL UR4, URZ, 0xffffffff, UP0 ;  /* 0xffffffffff047887 */ /* 0x000fe40008000000 */
[----:B------:R-:W-:-:S10]  /*0480*/  UISETP.NE.AND.EX UP2, UPT, UR5, URZ, UPT, UP2 ;  /* 0x000000ff0500728c */ /* 0x000fd4000bf45320 */
[----:B------:R-:W-:Y:S01]  /*0490*/  VOTEU.ANY UP1, P0 ;  /* 0x0000000000ff7886 */ /* 0x000fe20000020100 */
[----:B------:R-:W-:-:S04]  /*04a0*/  @!UP2 USEL UR4, URZ, 0xffffffff, UP1 ;  /* 0xffffffffff04a887 */ /* 0x000fc80008800000 */
[----:B------:R-:W-:-:S04]  /*04b0*/  ULOP3.LUT UR4, UR4, 0x1, URZ, 0xc0, !UPT ;  /* 0x0000000104047892 */ /* 0x000fc8000f8ec0ff */
[----:B------:R-:W-:-:S11]  /*04c0*/  UISETP.NE.U32.AND UP2, UPT, UR4, 0x1, UPT ;  /* 0x000000010400788c */ /* 0x000fd6000bf45070 */
.L_x_8:
[----:B-12---:R-:W1:Y:S01]  /*04d0*/  SHFL.IDX PT, R2, R93, RZ, 0x1f ;  /* 0x00001fff5d027589 */ /* 0x006e6200000e0000 */
[----:B------:R-:W-:-:S04]  /*04e0*/  UISETP.NE.AND UP1, UPT, UR8, 0x2, UPT ;  /* 0x000000020800788c */ /* 0x000fc8000bf25270 */
[----:B------:R-:W-:Y:S01]  /*04f0*/  USEL UR6, URZ, 0x1, UP1 ;  /* 0x00000001ff067887 */ /* 0x000fe20008800000 */
[----:B-1----:R-:W-:-:S13]  /*0500*/  ISETP.NE.AND P0, PT, R2, RZ, PT ;  /* 0x000000ff0200720c */ /* 0x002fda0003f05270 */
[----:B------:R-:W-:Y:S05]  /*0510*/  @P0 BRA `(.L_x_9) ;  /* 0x0000000000480947 */ /* 0x000fea0003800000 */
[----:B------:R-:W1:Y:S01]  /*0520*/  S2UR UR5, SR_CgaCtaId ;  /* 0x00000000000579c3 */ /* 0x000e620000008800 */
[----:B------:R-:W-:Y:S01]  /*0530*/  UMOV UR7, 0x400 ;  /* 0x0000040000077882 */ /* 0x000fe20000000000 */
[----:B------:R-:W-:Y:S01]  /*0540*/  UMOV UR4, 0x1 ;  /* 0x0000000100047882 */ /* 0x000fe20000000000 */
[----:B------:R-:W-:Y:S01]  /*0550*/  ELECT P0, URZ, PT ;  /* 0x0000000000ff782f */ /* 0x000fe20003800000 */
[----:B------:R-:W-:-:S04]  /*0560*/  UIADD3 UR10, UPT, UPT, -UR4, 0x100000, URZ ;  /* 0x00100000040a7890 */ /* 0x000fc8000fffe1ff */
[----:B------:R-:W-:Y:S02]  /*0570*/  USHF.L.U32 UR11, UR10, 0xb, URZ ;  /* 0x0000000b0a0b7899 */ /* 0x000fe400080006ff */
[----:B------:R-:W-:Y:S02]  /*0580*/  USHF.L.U32 UR10, UR10, 0x1, URZ ;  /* 0x000000010a0a7899 */ /* 0x000fe400080006ff */
[----:B-1----:R-:W-:Y:S01]  /*0590*/  ULEA UR5, UR5, UR7, 0x18 ;  /* 0x0000000705057291 */ /* 0x002fe2000f8ec0ff */
[----:B------:R-:W1:Y:S11]  /*05a0*/  FENCE.VIEW.ASYNC.S ;  /* 0x00000000000073c6 */ /* 0x000e760000000000 */
[----:B-1----:R1:W2:Y:S01]  /*05b0*/  SYNCS.EXCH.64 URZ, [UR5], UR10 ;  /* 0x0000000a05ff75b2 */ /* 0x0022a20008000100 */
[----:B------:R1:W3:Y:S01]  /*05c0*/  SYNCS.EXCH.64 URZ, [UR5+0x20], UR10 ;  /* 0x0000200a05ff75b2 */ /* 0x0002e20008000100 */
[----:B------:R1:W4:Y:S01]  /*05d0*/  SYNCS.EXCH.64 URZ, [UR5+0x8], UR10 ;  /* 0x0000080a05ff75b2 */ /* 0x0003220008000100 */
[----:B------:R1:W1:Y:S01]  /*05e0*/  SYNCS.EXCH.64 URZ, [UR5+0x28], UR10 ;  /* 0x0000280a05ff75b2 */ /* 0x0002620008000100 */
[----:B------:R1:W1:Y:S01]  /*05f0*/  SYNCS.EXCH.64 URZ, [UR5+0x10], UR10 ;  /* 0x0000100a05ff75b2 */ /* 0x0002620008000100 */
[----:B------:R1:W1:Y:S01]  /*0600*/  SYNCS.EXCH.64 URZ, [UR5+0x30], UR10 ;  /* 0x0000300a05ff75b2 */ /* 0x0002620008000100 */
[----:B------:R1:W1:Y:S01]  /*0610*/  SYNCS.EXCH.64 URZ, [UR5+0x18], UR10 ;  /* 0x0000180a05ff75b2 */ /* 0x0002620008000100 */
[----:B------:R1:W1:Y:S01]  /*0620*/  SYNCS.EXCH.64 URZ, [UR5+0x38], UR10 ;  /* 0x0000380a05ff75b2 */ /* 0x0002620008000100 */
[----:B------:R-:W-:Y:S01]  /*0630*/  NOP ;  /* 0x0000000000007918 */ /* 0x000fe20000000000 */
.L_x_9:
[----:B------:R-:W2:Y:S01]  /*0640*/  SHFL.IDX PT, R2, R93, RZ, 0x1f ;  /* 0x00001fff5d027589 */ /* 0x000ea200000e0000 */
[----:B------:R-:W-:Y:S01]  /*0650*/  NOP ;  /* 0x0000000000007918 */ /* 0x000fe20000000000 */
[----:B--2---:R-:W-:-:S13]  /*0660*/  ISETP.NE.AND P0, PT, R2, 0x1, PT ;  /* 0x000000010200780c */ /* 0x004fda0003f05270 */
[----:B------:R-:W-:Y:S05]  /*0670*/  @P0 BRA `(.L_x_10) ;  /* 0x0000000000580947 */ /* 0x000fea0003800000 */
[----:B------:R-:W2:Y:S01]  /*0680*/  S2UR UR7, SR_CgaCtaId ;  /* 0x00000000000779c3 */ /* 0x000ea20000008800 */
[----:B------:R-:W-:Y:S01]  /*0690*/  UMOV UR9, 0x400 ;  /* 0x0000040000097882 */ /* 0x000fe20000000000 */
[----:B-1----:R-:W-:Y:S01]  /*06a0*/  UMOV UR5, 0x20 ;  /* 0x0000002000057882 */ /* 0x002fe20000000000 */
[----:B------:R-:W-:Y:S01]  /*06b0*/  UMOV UR4, 0x80 ;  /* 0x0000008000047882 */ /* 0x000fe20000000000 */
[----:B------:R-:W-:-:S04]  /*06c0*/  UIADD3 UR10, UPT, UPT, -UR5, 0x100000, URZ ;  /* 0x00100000050a7890 */ /* 0x000fc8000fffe1ff */
[----:B------:R-:W-:Y:S02]  /*06d0*/  USHF.L.U32 UR11, UR10, 0xb, URZ ;  /* 0x0000000b0a0b7899 */ /* 0x000fe400080006ff */
[----:B------:R-:W-:Y:S02]  /*06e0*/  USHF.L.U32 UR10, UR10, 0x1, URZ ;  /* 0x000000010a0a7899 */ /* 0x000fe400080006ff */
[----:B------:R-:W-:-:S04]  /*06f0*/  UIADD3 UR4, UPT, UPT, -UR4, 0x100000, URZ ;  /* 0x0010000004047890 */ /* 0x000fc8000fffe1ff */
[----:B------:R-:W-:Y:S02]  /*0700*/  USHF.L.U32 UR5, UR4, 0xb, URZ ;  /* 0x0000000b04057899 */ /* 0x000fe400080006ff */
[----:B------:R-:W-:Y:S01]  /*0710*/  USHF.L.U32 UR4, UR4, 0x1, URZ ;  /* 0x0000000104047899 */ /* 0x000fe200080006ff */
[----:B------:R-:W-:Y:S01]  /*0720*/  ELECT P0, URZ, PT ;  /* 0x0000000000ff782f */ /* 0x000fe20003800000 */
[----:B--2---:R-:W-:Y:S01]  /*0730*/  ULEA UR7, UR7, UR9, 0x18 ;  /* 0x0000000907077291 */ /* 0x004fe2000f8ec0ff */
[----:B------:R-:W1:Y:S11]  /*0740*/  FENCE.VIEW.ASYNC.S ;  /* 0x00000000000073c6 */ /* 0x000e760000000000 */
[----:B-1----:R2:W1:Y:S01]  /*0750*/  SYNCS.EXCH.64 URZ, [UR7+0x40], UR10 ;  /* 0x0000400a07ff75b2 */ /* 0x0024620008000100 */
[----:B------:R2:W1:Y:S01]  /*0760*/  SYNCS.EXCH.64 URZ, [UR7+0x60], UR4 ;  /* 0x0000600407ff75b2 */ /* 0x0004620008000100 */
[----:B------:R2:W1:Y:S01]  /*0770*/  SYNCS.EXCH.64 URZ, [UR7+0x48], UR10 ;  /* 0x0000480a07ff75b2 */ /* 0x0004620008000100 */
[----:B------:R2:W1:Y:S01]  /*0780*/  SYNCS.EXCH.64 URZ, [UR7+0x68], UR4 ;  /* 0x0000680407ff75b2 */ /* 0x0004620008000100 */
[----:B------:R2:W1:Y:S01]  /*0790*/  SYNCS.EXCH.64 URZ, [UR7+0x50], UR10 ;  /* 0x0000500a07ff75b2 */ /* 0x0004620008000100 */
[----:B------:R2:W1:Y:S01]  /*07a0*/  SYNCS.EXCH.64 URZ, [UR7+0x70], UR4 ;  /* 0x0000700407ff75b2 */ /* 0x0004620008000100 */
[----:B------:R2:W1:Y:S01]  /*07b0*/  SYNCS.EXCH.64 URZ, [UR7+0x58], UR10 ;  /* 0x0000580a07ff75b2 */ /* 0x0004620008000100 */
[----:B------:R2:W1:Y:S02]  /*07c0*/  SYNCS.EXCH.64 URZ, [UR7+0x78], UR4 ;  /* 0x0000780407ff75b2 */ /* 0x0004640008000100 */
[----:B--2---:R-:W-:Y:S01]  /*07d0*/  NOP ;  /* 0x0000000000007918 */ /* 0x004fe20000000000 */
.L_x_10:
[----:B------:R-:W2:Y:S01]  /*07e0*/  SHFL.IDX PT, R2, R93, RZ, 0x1f ;  /* 0x00001fff5d027589 */ /* 0x000ea200000e0000 */
[----:B------:R-:W-:Y:S01]  /*07f0*/  NOP ;  /* 0x0000000000007918 */ /* 0x000fe20000000000 */
[----:B--2---:R-:W-:-:S13]  /*0800*/  ISETP.NE.AND P0, PT, R2, 0x3, PT ;  /* 0x000000030200780c */ /* 0x004fda0003f05270 */
[----:B------:R-:W-:Y:S05]  /*0810*/  @P0 BRA `(.L_x_11) ;  /* 0x0000000000300947 */ /* 0x000fea0003800000 */
[----:B-1----:R-:W1:Y:S01]  /*0820*/  S2UR UR5, SR_CgaCtaId ;  /* 0x00000000000579c3 */ /* 0x002e620000008800 */
        /* <DEDUP_REMOVED lines=8> */
[----:B-1----:R2:W1:Y:S01]  /*08b0*/  SYNCS.EXCH.64 URZ, [UR5+0x80], UR10 ;  /* 0x0000800a05ff75b2 */ /* 0x0024620008000100 */
[----:B------:R2:W1:Y:S02]  /*08c0*/  SYNCS.EXCH.64 URZ, [UR5+0x88], UR10 ;  /* 0x0000880a05ff75b2 */ /* 0x0004640008000100 */
[----:B--2---:R-:W-:Y:S01]  /*08d0*/  NOP ;  /* 0x0000000000007918 */ /* 0x004fe20000000000 */
.L_x_11:
[----:B------:R-:W2:Y:S01]  /*08e0*/  SHFL.IDX PT, R2, R93, RZ, 0x1f ;  /* 0x00001fff5d027589 */ /* 0x000ea200000e0000 */
[----:B------:R-:W-:Y:S01]  /*08f0*/  NOP ;  /* 0x0000000000007918 */ /* 0x000fe20000000000 */
[----:B--2---:R-:W-:-:S13]  /*0900*/  ISETP.NE.AND P0, PT, R2, 0x4, PT ;  /* 0x000000040200780c */ /* 0x004fda0003f05270 */
[----:B------:R-:W-:Y:S05]  /*0910*/  @P0 BRA `(.L_x_12) ;  /* 0x00000000004c0947 */ /* 0x000fea0003800000 */
[----:B-1----:R-:W1:Y:S01]  /*0920*/  S2UR UR5, SR_CgaCtaId ;  /* 0x00000000000579c3 */ /* 0x002e620000008800 */
[----:B------:R-:W-:Y:S01]  /*0930*/  UMOV UR9, 0x100 ;  /* 0x0000010000097882 */ /* 0x000fe20000000000 */
[----:B------:R-:W-:Y:S01]  /*0940*/  UMOV UR7, 0x400 ;  /* 0x0000040000077882 */ /* 0x000fe20000000000 */
[----:B------:R-:W-:Y:S01]  /*0950*/  USEL UR9, UR9, 0xe0, UP2 ;  /* 0x000000e009097887 */ /* 0x000fe20009000000 */
[----:B------:R-:W-:Y:S01]  /*0960*/  UMOV UR4, 0x1 ;  /* 0x0000000100047882 */ /* 0x000fe20000000000 */
[----:B------:R-:W-:Y:S01]  /*0970*/  ELECT P0, URZ, PT ;  /* 0x0000000000ff782f */ /* 0x000fe20003800000 */
[----:B------:R-:W-:-:S04]  /*0980*/  UIADD3 UR10, UPT, UPT, -UR4, 0x100000, URZ ;  /* 0x00100000040a7890 */ /* 0x000fc8000fffe1ff */
[----:B------:R-:W-:Y:S02]  /*0990*/  USHF.L.U32 UR11, UR10, 0xb, URZ ;  /* 0x0000000b0a0b7899 */ /* 0x000fe400080006ff */
[----:B------:R-:W-:Y:S02]  /*09a0*/  USHF.L.U32 UR10, UR10, 0x1, URZ ;  /* 0x000000010a0a7899 */ /* 0x000fe400080006ff */
[----:B------:R-:W-:-:S04]  /*09b0*/  UIADD3 UR12, UPT, UPT, -UR9, 0x100000, URZ ;  /* 0x00100000090c7890 */ /* 0x000fc8000fffe1ff */
[----:B------:R-:W-:Y:S02]  /*09c0*/  USHF.L.U32 UR13, UR12, 0xb, URZ ;  /* 0x0000000b0c0d7899 */ /* 0x000fe400080006ff */
[----:B------:R-:W-:Y:S02]  /*09d0*/  USHF.L.U32 UR12, UR12, 0x1, URZ ;  /* 0x000000010c0c7899 */ /* 0x000fe400080006ff */
[----:B-1----:R-:W-:Y:S01]  /*09e0*/  ULEA UR5, UR5, UR7, 0x18 ;  /* 0x0000000705057291 */ /* 0x002fe2000f8ec0ff */
[----:B------:R-:W1:Y:S11]  /*09f0*/  FENCE.VIEW.ASYNC.S ;  /* 0x00000000000073c6 */ /* 0x000e760000000000 */
[----:B-1----:R2:W1:Y:S01]  /*0a00*/  SYNCS.EXCH.64 URZ, [UR5+0x90], UR10 ;  /* 0x0000900a05ff75b2 */ /* 0x0024620008000100 */
[----:B------:R2:W1:Y:S01]  /*0a10*/  SYNCS.EXCH.64 URZ, [UR5+0xa0], UR12 ;  /* 0x0000a00c05ff75b2 */ /* 0x0004620008000100 */
[----:B------:R2:W1:Y:S01]  /*0a20*/  SYNCS.EXCH.64 URZ, [UR5+0x98], UR10 ;  /* 0x0000980a05ff75b2 */ /* 0x0004620008000100 */
[----:B------:R2:W1:Y:S02]  /*0a30*/  SYNCS.EXCH.64 URZ, [UR5+0xa8], UR12 ;  /* 0x0000a80c05ff75b2 */ /* 0x0004640008000100 */
[----:B--2---:R-:W-:Y:S01]  /*0a40*/  NOP ;  /* 0x0000000000007918 */ /* 0x004fe20000000000 */
.L_x_12:
        /* <DEDUP_REMOVED lines=26> */
.L_x_13:
        /* <DEDUP_REMOVED lines=18> */
.L_x_14:
[----:B-1----:R-:W1:Y:S01]  /*0d10*/  S2UR UR5, SR_CTAID.X ;  /* 0x00000000000579c3 */ /* 0x002e620000002500 */
[----:B------:R-:W-:-:S05]  /*0d20*/  CS2R.32 R87, SR_CgaSize ;  /* 0x0000000000577805 */ /* 0x000fca0000008a00 */
[----:B------:R-:W-:-:S05]  /*0d30*/  IMAD R87, R87, -0xa0, RZ ;  /* 0xffffff6057577824 */ /* 0x000fca00078e02ff */
[----:B------:R-:W-:-:S14]  /*0d40*/  R2UR UR9, R87 ;  /* 0x00000000570972ca */ /* 0x000fdc00000e0000 */
[----:B------:R-:W2:Y:S01]  /*0d50*/  LDCU UR9, c[0x0][UR9+0x2b0] ;  /* 0x00005600090977ac */ /* 0x000ea20008000800 */
[----:B------:R-:W-:Y:S01]  /*0d60*/  NOP ;  /* 0x0000000000007918 */ /* 0x000fe20000000000 */
[----:B------:R-:W-:-:S05]  /*0d70*/  CS2R.32 R87, SR_CgaSize ;  /* 0x0000000000577805 */ /* 0x000fca0000008a00 */
[----:B------:R-:W-:-:S05]  /*0d80*/  IMAD R87, R87, -0xa0, RZ ;  /* 0xffffff6057577824 */ /* 0x000fca00078e02ff */
[----:B------:R-:W-:-:S14]  /*0d90*/  R2UR UR7, R87 ;  /* 0x00000000570772ca */ /* 0x000fdc00000e0000 */
[----:B------:R-:W3:Y:S01]  /*0da0*/  LDCU UR7, c[0x0][UR7+0x2b4] ;  /* 0x00005680070777ac */ /* 0x000ee20008000800 */
[----:B------:R-:W4:Y:S08]  /*0db0*/  S2UR UR4, SR_CTAID.Y ;  /* 0x00000000000479c3 */ /* 0x000f300000002600 */
[----:B------:R-:W3:Y:S01]  /*0dc0*/  LDC R10, c[0x0][0xb24] ;  /* 0x0002c900ff0a7b82 */ /* 0x000ee20000000800 */
[----:B-1----:R-:W-:-:S02]  /*0dd0*/  I2FP.F32.U32 R87, UR5 ;  /* 0x0000000500577c45 */ /* 0x002fc40008201000 */
[----:B------:R-:W-:-:S05]  /*0de0*/  CS2R.32 R3, SR_CgaSize ;  /* 0x0000000000037805 */ /* 0x000fca0000008a00 */
[----:B------:R-:W-:-:S06]  /*0df0*/  IMAD R3, R3, -0xa0, RZ ;  /* 0xffffff6003037824 */ /* 0x000fcc00078e02ff */
[----:B------:R-:W1:Y:S01]  /*0e00*/  LDC R3, c[0x0][R3+0x2a0] ;  /* 0x0000a80003037b82 */ /* 0x000e620000000800 */
[----:B------:R-:W-:Y:S01]  /*0e10*/  MOV R15, UR5 ;  /* 0x00000005000f7c02 */ /* 0x000fe20008000f00 */
[----:B--2---:R-:W-:Y:S01]  /*0e20*/  FMUL R87, R87, UR9 ;  /* 0x0000000957577c20 */ /* 0x004fe20008400000 */
[----:B----4-:R-:W-:Y:S02]  /*0e30*/  I2FP.F32.U32 R86, UR4 ;  /* 0x0000000400567c45 */ /* 0x010fe40008201000 */
[----:B------:R-:W-:-:S05]  /*0e40*/  CS2R.32 R2, SR_CgaSize ;  /* 0x0000000000027805 */ /* 0x000fca0000008a00 */
[----:B------:R-:W-:-:S06]  /*0e50*/  IMAD R2, R2, -0xa0, RZ ;  /* 0xffffff6002027824 */ /* 0x000fcc00078e02ff */
[----:B------:R-:W2:Y:S01]  /*0e60*/  LDC R2, c[0x0][R2+0x2a4] ;  /* 0x0000a90002027b82 */ /* 0x000ea20000000800 */
[----:B------:R-:W-:Y:S01]  /*0e70*/  MOV R14, UR4 ;  /* 0x00000004000e7c02 */ /* 0x000fe20008000f00 */
[----:B------:R-:W4:Y:S01]  /*0e80*/  F2I.U32.TRUNC.NTZ R87, R87 ;  /* 0x0000005700577305 */ /* 0x000f22000020f000 */
[----:B---3--:R-:W-:-:S05]  /*0e90*/  FMUL R86, R86, UR7 ;  /* 0x0000000756567c20 */ /* 0x008fca0008400000 */
[----:B------:R-:W-:Y:S01]  /*0ea0*/  BAR.SYNC.DEFER_BLOCKING 0x0 ;  /* 0x0000000000007b1d */ /* 0x000fe20000010000 */
[----:B------:R-:W-:-:S05]  /*0eb0*/  ISETP.GE.AND P0, PT, R10, 0x1, PT ;  /* 0x000000010a00780c */ /* 0x000fca0003f06270 */
[----:B------:R-:W3:Y:S02]  /*0ec0*/  F2I.U32.TRUNC.NTZ R86, R86 ;  /* 0x0000005600567305 */ /* 0x000ee4000020f000 */
[----:B------:R-:W2:Y:S01]  /*0ed0*/  S2UR UR36, SR_CTAID.Z ;  /* 0x00000000002479c3 */ /* 0x000ea20000002700 */
[----:B----4-:R-:W-:-:S05]  /*0ee0*/  IADD3 R87, PT, PT, -R87, RZ, RZ ;  /* 0x000000ff57577210 */ /* 0x010fca0007ffe1ff */
[----:B-1----:R-:W-:Y:S01]  /*0ef0*/  IMAD R87, R3, R87, UR5 ;  /* 0x0000000503577e24 */ /* 0x002fe2000f8e0257 */
[----:B---3--:R-:W-:-:S05]  /*0f00*/  IADD3 R86, PT, PT, -R86, RZ, RZ ;  /* 0x000000ff56567210 */ /* 0x008fca0007ffe1ff */
[----:B--2---:R-:W-:Y:S01]  /*0f10*/  IMAD R86, R2, R86, UR4 ;  /* 0x0000000402567e24 */ /* 0x004fe2000f8e0256 */
[----:B------:R-:W-:Y:S06]  /*0f20*/  @!P0 BRA `(.L_x_15) ;  /* 0x0000000000b88947 */ /* 0x000fec0003800000 */
[----:B------:R-:W1:Y:S01]  /*0f30*/  LDC.64 R4, c[0x0][0xb18] ;  /* 0x0002c600ff047b82 */ /* 0x000e620000000a00 */
[----:B------:R-:W-:-:S07]  /*0f40*/  ISETP.NE.AND P0, PT, R10, 0x1, PT ;  /* 0x000000010a00780c */ /* 0x000fce0003f05270 */
[----:B------:R-:W2:Y:S08]  /*0f50*/  LDC R9, c[0x0][0xb0c] ;  /* 0x0002c300ff097b82 */ /* 0x000eb00000000800 */
[----:B------:R-:W3:Y:S08]  /*0f60*/  LDC R12, c[0x0][0x370] ;  /* 0x0000dc00ff0c7b82 */ /* 0x000ef00000000800 */
[----:B------:R-:W4:Y:S01]  /*0f70*/  LDC R11, c[0x0][0x374] ;  /* 0x0000dd00ff0b7b82 */ /* 0x000f220000000800 */
[----:B-1----:R-:W-:-:S07]  /*0f80*/  ISETP.NE.AND P1, PT, R4, 0x1, PT ;  /* 0x000000010400780c */ /* 0x002fce0003f25270 */
[----:B------:R-:W3:Y:S01]  /*0f90*/  LDC.64 R6, c[0x0][0xb10] ;  /* 0x0002c400ff067b82 */ /* 0x000ee20000000a00 */
[----:B--2---:R-:W-:-:S07]  /*0fa0*/  ISETP.NE.AND P2, PT, R9, 0x1, PT ;  /* 0x000000010900780c */ /* 0x004fce0003f45270 */
[----:B------:R-:W1:Y:S08]  /*0fb0*/  LDC R8, c[0x0][0xb20] ;  /* 0x0002c800ff087b82 */ /* 0x000e700000000800 */
[----:B------:R-:W2:Y:S01]  /*0fc0*/  LDC.64 R2, c[0x0][0xb28] ;  /* 0x0002ca00ff027b82 */ /* 0x000ea20000000a00 */
[----:B----4-:R-:W-:-:S04]  /*0fd0*/  IMAD.HI.U32 R13, R11, R5, RZ ;  /* 0x000000050b0d7227 */ /* 0x010fc800078e00ff */
[----:B------:R-:W-:-:S04]  /*0fe0*/  IMAD.HI.U32 R5, R14, R5, RZ ;  /* 0x000000050e057227 */ /* 0x000fc800078e00ff */
[----:B---3--:R-:W-:-:S05]  /*0ff0*/  IMAD.HI.U32 R16, R12, R6, RZ ;  /* 0x000000060c107227 */ /* 0x008fca00078e00ff */
[-C--:B------:R-:W-:Y:S01]  /*1000*/  @P2 SHF.R.U32.HI R12, RZ, R7.reuse, R16 ;  /* 0x00000007ff0c2219 */ /* 0x080fe20000011610 */
[----:B------:R-:W-:Y:S01]  /*1010*/  IMAD.HI.U32 R16, R15, R6, RZ ;  /* 0x000000060f107227 */ /* 0x000fe200078e00ff */
[-C--:B-1----:R-:W-:Y:S02]  /*1020*/  @P1 SHF.R.U32.HI R11, RZ, R8.reuse, R13 ;  /* 0x00000008ff0b1219 */ /* 0x082fe4000001160d */
[----:B------:R-:W-:Y:S02]  /*1030*/  SHF.R.U32.HI R5, RZ, R8, R5 ;  /* 0x00000008ff057219 */ /* 0x000fe40000011605 */
[----:B------:R-:W-:Y:S02]  /*1040*/  SHF.R.U32.HI R16, RZ, R7, R16 ;  /* 0x00000007ff107219 */ /* 0x000fe40000011610 */
[----:B------:R-:W-:Y:S01]  /*1050*/  SEL R5, R14, R5, !P1 ;  /* 0x000000050e057207 */ /* 0x000fe20004800000 */
[----:B--2---:R-:W-:Y:S01]  /*1060*/  IMAD.HI.U32 R13, R11, R2, RZ ;  /* 0x000000020b0d7227 */ /* 0x004fe200078e00ff */
[----:B------:R-:W-:-:S03]  /*1070*/  SEL R16, R15, R16, !P2 ;  /* 0x000000100f107207 */ /* 0x000fc60005000000 */
[----:B------:R-:W-:Y:S01]  /*1080*/  IMAD.HI.U32 R6, R12, R2, RZ ;  /* 0x000000020c067227 */ /* 0x000fe200078e00ff */
[----:B------:R-:W-:-:S04]  /*1090*/  @P0 SHF.R.U32.HI R11, RZ, R3, R13 ;  /* 0x00000003ff0b0219 */ /* 0x000fc8000001160d */
[----:B------:R-:W-:Y:S01]  /*10a0*/  @P0 SHF.R.U32.HI R12, RZ, R3, R6 ;  /* 0x00000003ff0c0219 */ /* 0x000fe20000011606 */
[----:B------:R-:W-:-:S04]  /*10b0*/  IMAD R11, R11, R10, RZ ;  /* 0x0000000a0b0b7224 */ /* 0x000fc800078e02ff */
[----:B------:R-:W-:Y:S01]  /*10c0*/  IMAD R6, R12, R10, RZ ;  /* 0x0000000a0c067224 */ /* 0x000fe200078e02ff */
[----:B------:R-:W-:-:S04]  /*10d0*/  ISETP.GE.AND P1, PT, R5, R11, PT ;  /* 0x0000000b0500720c */ /* 0x000fc80003f26270 */
[----:B------:R-:W-:Y:S01]  /*10e0*/  ISETP.GE.OR P1, PT, R16, R6, P1 ;  /* 0x000000061000720c */ /* 0x000fe20000f26670 */
[----:B------:R-:W-:-:S05]  /*10f0*/  IMAD.HI.U32 R6, R5, R2, RZ ;  /* 0x0000000205067227 */ /* 0x000fca00078e00ff */
[----:B------:R-:W-:-:S04]  /*1100*/  SHF.R.U32.HI R6, RZ, R3, R6 ;  /* 0x00000003ff067219 */ /* 0x000fc80000011606 */
[----:B------:R-:W-:-:S03]  /*1110*/  SEL R6, R5, R6, !P0 ;  /* 0x0000000605067207 */ /* 0x000fc60004000000 */
[----:B------:R-:W-:Y:S01]  /*1120*/  @!P1 IMAD.HI.U32 R7, R16, R2, RZ ;  /* 0x0000000210079227 */ /* 0x000fe200078e00ff */
[----:B------:R-:W-:-:S04]  /*1130*/  IADD3 R2, PT, PT, -R6, RZ, RZ ;  /* 0x000000ff06027210 */ /* 0x000fc80007ffe1ff */
[----:B------:R-:W-:Y:S01]  /*1140*/  @!P1 SHF.R.U32.HI R3, RZ, R3, R7 ;  /* 0x00000003ff039219 */ /* 0x000fe20000011607 */
[----:B------:R-:W-:Y:S01]  /*1150*/  IMAD R2, R10, R2, R5 ;  /* 0x000000020a027224 */ /* 0x000fe200078e0205 */
[----:B------:R-:W-:Y:S02]  /*1160*/  IADD3 R7, PT, PT, -R5, RZ, RZ ;  /* 0x000000ff05077210 */ /* 0x000fe40007ffe1ff */
[----:B------:R-:W-:-:S03]  /*1170*/  @!P1 SEL R3, R16, R3, !P0 ;  /* 0x0000000310039207 */ /* 0x000fc60004000000 */
[----:B------:R-:W-:Y:S02]  /*1180*/  IMAD R7, R4, R7, R14 ;  /* 0x0000000704077224 */ /* 0x000fe400078e020e */
[--C-:B------:R-:W-:Y:S02]  /*1190*/  @!P1 IMAD.IADD R6, R6, 0x1, -R3.reuse ;  /* 0x0000000106069824 */ /* 0x100fe400078e0a03 */
[----:B------:R-:W-:Y:S01]  /*11a0*/  @!P1 IMAD R3, R2, R12, R3 ;  /* 0x0000000c02039224 */ /* 0x000fe200078e0203 */
[----:B------:R-:W-:Y:S01]  /*11b0*/  IADD3 R2, PT, PT, -R16, RZ, RZ ;  /* 0x000000ff10027210 */ /* 0x000fe20007ffe1ff */
[----:B------:R-:W-:Y:S02]  /*11c0*/  @!P1 IMAD R5, R6, R10, R16 ;  /* 0x0000000a06059224 */ /* 0x000fe400078e0210 */
[----:B------:R-:W-:Y:S02]  /*11d0*/  @!P1 IMAD.MOV.U32 R16, RZ, RZ, R3 ;  /* 0x000000ffff109224 */ /* 0x000fe400078e0003 */
[----:B------:R-:W-:-:S02]  /*11e0*/  IMAD R2, R9, R2, R15 ;  /* 0x0000000209027224 */ /* 0x000fc400078e020f */
[----:B------:R-:W-:Y:S02]  /*11f0*/  IMAD R14, R5, R4, R7 ;  /* 0x00000004050e7224 */ /* 0x000fe400078e0207 */
[----:B------:R-:W-:Y:S02]  /*1200*/  IMAD R15, R16, R9, R2 ;  /* 0x00000009100f7224 */ /* 0x000fe400078e0202 */
.L_x_15:
[----:B------:R-:W1:Y:S01]  /*1210*/  LDCU UR4, c[0x0][0xb30] ;  /* 0x00016600ff0477ac */ /* 0x000e620008000800 */
[----:B------:R-:W2:Y:S08]  /*1220*/  S2UR UR37, SR_CgaCtaId ;  /* 0x00000000002579c3 */ /* 0x000eb00000008800 */
[----:B------:R-:W3:Y:S01]  /*1230*/  LDC R40, c[0x0][0xb24] ;  /* 0x0002c900ff287b82 */ /* 0x000ee20000000800 */
[----:B-1----:R-:W-:-:S09]  /*1240*/  UISETP.NE.AND UP1, UPT, UR4, 0x1, UPT ;  /* 0x000000010400788c */ /* 0x002fd2000bf25270 */
[----:B--2---:R-:W-:Y:S05]  /*1250*/  BRA.U UP1, `(.L_x_16) ;  /* 0x0000000101407547 */ /* 0x004fea000b800000 */
[----:B------:R-:W1:Y:S08]  /*1260*/  LDC.64 R4, c[0x0][0xb10] ;  /* 0x0002c400ff047b82 */ /* 0x000e700000000a00 */
[----:B------:R-:W2:Y:S08]  /*1270*/  LDC.64 R2, c[0x0][0xb18] ;  /* 0x0002c600ff027b82 */ /* 0x000eb00000000a00 */
[----:B------:R-:W4:Y:S08]  /*1280*/  LDC R6, c[0x0][0xb20] ;  /* 0x0002c800ff067b82 */ /* 0x000f300000000800 */
[----:B------:R-:W3:Y:S01]  /*1290*/  LDC R7, c[0x0][0xb0c] ;  /* 0x0002c300ff077b82 */ /* 0x000ee20000000800 */
[----:B-1----:R-:W-:-:S05]  /*12a0*/  IMAD.HI.U32 R4, R15, R4, RZ ;  /* 0x000000040f047227 */ /* 0x002fca00078e00ff */
[----:B------:R-:W-:Y:S01]  /*12b0*/  SHF.R.U32.HI R4, RZ, R5, R4 ;  /* 0x00000005ff047219 */ /* 0x000fe20000011604 */
[----:B--2---:R-:W-:Y:S01]  /*12c0*/  IMAD.HI.U32 R3, R14, R3, RZ ;  /* 0x000000030e037227 */ /* 0x004fe200078e00ff */
[----:B------:R-:W-:-:S04]  /*12d0*/  ISETP.NE.AND P0, PT, R2, 0x1, PT ;  /* 0x000000010200780c */ /* 0x000fc80003f05270 */
[----:B----4-:R-:W-:-:S04]  /*12e0*/  SHF.R.U32.HI R3, RZ, R6, R3 ;  /* 0x00000006ff037219 */ /* 0x010fc80000011603 */
[----:B------:R-:W-:Y:S02]  /*12f0*/  SEL R3, R14, R3, !P0 ;  /* 0x000000030e037207 */ /* 0x000fe40004000000 */
[----:B---3--:R-:W-:-:S04]  /*1300*/  ISETP.NE.AND P1, PT, R7, 0x1, PT ;  /* 0x000000010700780c */ /* 0x008fc80003f25270 */
[----:B------:R-:W-:-:S05]  /*1310*/  SEL R4, R15, R4, !P1 ;  /* 0x000000040f047207 */ /* 0x000fca0004800000 */
[----:B------:R-:W-:Y:S02]  /*1320*/  IMAD.IADD R5, R3, 0x1, -R4 ;  /* 0x0000000103057824 */ /* 0x000fe400078e0a04 */
[----:B------:R-:W-:Y:S02]  /*1330*/  IMAD.IADD R3, R4, 0x1, -R3 ;  /* 0x0000000104037824 */ /* 0x000fe400078e0a03 */
[----:B------:R-:W-:Y:S02]  /*1340*/  IMAD R15, R5, R7, R15 ;  /* 0x00000007050f7224 */ /* 0x000fe400078e020f */
[----:B------:R-:W-:-:S07]  /*1350*/  IMAD R14, R3, R2, R14 ;  /* 0x00000002030e7224 */ /* 0x000fce00078e020e */
.L_x_16:
[----:B------:R-:W-:Y:S01]  /*1360*/  BAR.SYNC.DEFER_BLOCKING 0x0 ;  /* 0x0000000000007b1d */ /* 0x000fe20000010000 */
[----:B------:R-:W-:Y:S01]  /*1370*/  UISETP.NE.AND UP1, UPT, UR8, 0x2, UPT ;  /* 0x000000020800788c */ /* 0x000fe2000bf25270 */
[----:B------:R-:W-:Y:S02]  /*1380*/  ISETP.NE.OR P5, PT, R0, 0x2, !P5 ;  /* 0x000000020000780c */ /* 0x000fe40006fa5670 */
[----:B------:R-:W-:-:S06]  /*1390*/  LOP3.LUT R2, R101, 0x1f, RZ, 0xc0, !PT ;  /* 0x0000001f65027812 */ /* 0x000fcc00078ec0ff */
[----:B------:R-:W-:Y:S05]  /*13a0*/  BRA.U UP1, `(.L_x_17) ;  /* 0x00000011015c7547 */ /* 0x000fea000b800000 */
[----:B------:R-:W1:Y:S01]  /*13b0*/  LDCU UR13, c[0x0][0x38c] ;  /* 0x00007180ff0d77ac */ /* 0x000e620008000800 */
[----:B------:R-:W2:Y:S01]  /*13c0*/  LDC R8, c[0x0][0x370] ;  /* 0x0000dc00ff087b82 */ /* 0x000ea20000000800 */
[----:B------:R-:W-:Y:S01]  /*13d0*/  PLOP3.LUT P1, PT, PT, PT, UP2, 0x80, 0x8 ;  /* 0x000000000008781c */ /* 0x000fe20003f2f028 */
[----:B------:R-:W-:Y:S01]  /*13e0*/  IMAD.MOV.U32 R17, RZ, RZ, 0x1 ;  /* 0x00000001ff117424 */ /* 0x000fe200078e00ff */
[----:B------:R-:W-:Y:S01]  /*13f0*/  ISETP.EQ.OR P4, PT, R2, RZ, P5 ;  /* 0x000000ff0200720c */ /* 0x000fe20002f82670 */
[----:B------:R-:W-:Y:S01]  /*1400*/  IMAD.MOV.U32 R16, RZ, RZ, RZ ;  /* 0x000000ffff107224 */ /* 0x000fe200078e00ff */
[----:B------:R-:W-:Y:S02]  /*1410*/  PLOP3.LUT P1, PT, P1, PT, PT, 0x8, 0x80 ;  /* 0x000000000080781c */ /* 0x000fe40000f2e170 */
[----:B------:R-:W-:Y:S01]  /*1420*/  CS2R R12, SRZ ;  /* 0x00000000000c7805 */ /* 0x000fe2000001ff00 */
[----:B------:R-:W-:Y:S01]  /*1430*/  IMAD.MOV.U32 R11, RZ, RZ, 0x1 ;  /* 0x00000001ff0b7424 */ /* 0x000fe200078e00ff */
[----:B------:R-:W4:Y:S01]  /*1440*/  LDC R0, c[0x0][0x374] ;  /* 0x0000dd00ff007b82 */ /* 0x000f220000000800 */
[----:B------:R-:W2:Y:S01]  /*1450*/  LDCU.64 UR22, c[0x0][0x348] ;  /* 0x00006900ff1677ac */ /* 0x000ea20008000a00 */
[----:B------:R-:W-:Y:S01]  /*1460*/  UMOV UR6, URZ ;  /* 0x000000ff00067c82 */ /* 0x000fe20008000000 */
[----:B-1----:R-:W-:-:S04]  /*1470*/  UIADD3 UR5, UPT, UPT, UR13, 0x3f, URZ ;  /* 0x0000003f0d057890 */ /* 0x002fc8000fffe0ff */
[----:B------:R-:W-:-:S04]  /*1480*/  USHF.R.S32.HI UR4, URZ, 0x1f, UR5 ;  /* 0x0000001fff047899 */ /* 0x000fc80008011405 */
[----:B------:R-:W-:-:S04]  /*1490*/  ULEA.HI UR4, UR4, UR5, URZ, 0x6 ;  /* 0x0000000504047291 */ /* 0x000fc8000f8f30ff */
[----:B------:R-:W-:Y:S02]  /*14a0*/  USHF.R.S32.HI UR15, URZ, 0x6, UR4 ;  /* 0x00000006ff0f7899 */ /* 0x000fe40008011404 */
[----:B------:R-:W-:Y:S02]  /*14b0*/  UIADD3 UR4, UPT, UPT, UR13, -0x1, URZ ;  /* 0xffffffff0d047890 */ /* 0x000fe4000fffe0ff */
[----:B------:R-:W-:Y:S02]  /*14c0*/  UISETP.LT.U32.AND UP0, UPT, UR15, 0x4, UPT ;  /* 0x000000040f00788c */ /* 0x000fe4000bf01070 */
[----:B------:R-:W-:Y:S02]  /*14d0*/  UISETP.GE.U32.AND UP1, UPT, UR4, -0x7f, UPT ;  /* 0xffffff810400788c */ /* 0x000fe4000bf26070 */
[----:B------:R-:W-:Y:S02]  /*14e0*/  USEL UR14, UR15, 0x4, UP0 ;  /* 0x000000040f0e7887 */ /* 0x000fe40008000000 */
[----:B------:R-:W-:-:S02]  /*14f0*/  UIADD3 UR13, UPT, UPT, UR13, 0x7e, URZ ;  /* 0x0000007e0d0d7890 */ /* 0x000fc4000fffe0ff */
[----:B------:R-:W-:Y:S02]  /*1500*/  UIADD3 UR5, UPT, UPT, UR14, -0x1, URZ ;  /* 0xffffffff0e057890 */ /* 0x000fe4000fffe0ff */
[----:B------:R-:W-:-:S03]  /*1510*/  UIADD3 UR7, UPT, UPT, UR15, -UR14, URZ ;  /* 0x8000000e0f077290 */ /* 0x000fc6000fffe0ff */
[----:B------:R-:W-:-:S04]  /*1520*/  @UP1 UIADD3 UR5, UPT, UPT, UR14, URZ, URZ ;  /* 0x000000ff0e051290 */ /* 0x000fc8000fffe0ff */
[----:B--2---:R-:W-:-:S12]  /*1530*/  UIADD3 UR5, UPT, UPT, UR5, 0x1, URZ ;  /* 0x0000000105057890 */ /* 0x004fd8000fffe0ff */
.L_x_35:
[----:B------:R-:W-:Y:S01]  /*1540*/  UISETP.NE.AND UP0, UPT, UR37, URZ, UPT ;  /* 0x000000ff2500728c */ /* 0x000fe2000bf05270 */
[----:B------:R-:W1:Y:S08]  /*1550*/  S2UR UR37, SR_CgaCtaId ;  /* 0x00000000002579c3 */ /* 0x000e700000008800 */
[----:B------:R-:W-:Y:S05]  /*1560*/  BRA.U UP0, `(.L_x_18) ;  /* 0x0000000100347547 */ /* 0x000fea000b800000 */
[----:B------:R-:W2:Y:S01]  /*1570*/  S2R R2, SR_CgaCtaId ;  /* 0x0000000000027919 */ /* 0x000ea20000008800 */
[----:B------:R-:W-:-:S04]  /*1580*/  MOV R3, 0x400 ;  /* 0x0000040000037802 */ /* 0x000fc80000000f00 */
[----:B--2---:R-:W-:Y:S02]  /*1590*/  LEA R2, R2, R3, 0x18 ;  /* 0x0000000302027211 */ /* 0x004fe400078ec0ff */
[----:B------:R-:W-:-:S03]  /*15a0*/  SHF.L.U32 R3, R11, 0x1f, RZ ;  /* 0x0000001f0b037819 */ /* 0x000fc600000006ff */
[----:B------:R-:W-:-:S04]  /*15b0*/  IMAD R2, R12, 0x8, R2 ;  /* 0x000000080c027824 */ /* 0x000fc800078e0202 */
[----:B------:R-:W2:Y:S02]  /*15c0*/  SYNCS.PHASECHK.TRANS64.TRYWAIT P0, [R2+URZ+0x100], R3 ;  /* 0x00010003020075a7 */ /* 0x000ea400080011ff */
[----:B--2---:R-:W-:Y:S05]  /*15d0*/  @!P0 BRA `(.L_x_19) ;  /* 0x0000007800208947 */ /* 0x004fea0003800000 */
.L_x_131:
[----:B------:R-:W-:Y:S01]  /*15e0*/  VIADD R12, R12, 0x1 ;  /* 0x000000010c0c7836 */ /* 0x000fe20000000000 */
[----:B------:R2:W-:Y:S04]  /*15f0*/  SYNCS.ARRIVE.TRANS64.A1T0 RZ, [R2+URZ+0xf0], RZ ;  /* 0x0000f0ff02ff79a7 */ /* 0x0005e800081000ff */
[----:B------:R-:W-:-:S04]  /*1600*/  ISETP.NE.AND P0, PT, R12, 0x2, PT ;  /* 0x000000020c00780c */ /* 0x000fc80003f05270 */
[----:B------:R-:W-:Y:S02]  /*1610*/  SEL R12, R12, RZ, P0 ;  /* 0x000000ff0c0c7207 */ /* 0x000fe40000000000 */
[----:B--2---:R-:W-:-:S04]  /*1620*/  SEL R2, RZ, 0x1, P0 ;  /* 0x00000001ff027807 */ /* 0x004fc80000000000 */
[----:B------:R-:W-:-:S07]  /*1630*/  LOP3.LUT R11, R11, R2, RZ, 0x3c, !PT ;  /* 0x000000020b0b7212 */ /* 0x000fce00078e3cff */
.L_x_18:
[----:B------:R-:W-:Y:S01]  /*1640*/  UMOV UR4, 0x400 ;  /* 0x0000040000047882 */ /* 0x000fe20000000000 */
[----:B------:R-:W-:Y:S01]  /*1650*/  SHF.L.U32 R2, R17, 0x1f, RZ ;  /* 0x0000001f11027819 */ /* 0x000fe200000006ff */
[----:B-1----:R-:W-:Y:S01]  /*1660*/  ULEA UR4, UR37, UR4, 0x18 ;  /* 0x0000000425047291 */ /* 0x002fe2000f8ec0ff */
[----:B------:R-:W-:Y:S01]  /*1670*/  R2UR UR35, R15 ;  /* 0x000000000f2372ca */ /* 0x000fe200000e0000 */
[----:B------:R-:W-:Y:S01]  /*1680*/  UISETP.GE.U32.AND UP0, UPT, UR13, 0x7f, UPT ;  /* 0x0000007f0d00788c */ /* 0x000fe2000bf06070 */
[----:B------:R-:W-:Y:S01]  /*1690*/  R2UR UR11, R14 ;  /* 0x000000000e0b72ca */ /* 0x000fe200000e0000 */
[----:B------:R-:W-:Y:S01]  /*16a0*/  ULEA UR8, UR6, UR4, 0x3 ;  /* 0x0000000406087291 */ /* 0x000fe2000f8e18ff */
[----:B------:R-:W-:-:S08]  /*16b0*/  UMOV UR24, URZ ;  /* 0x000000ff00187c82 */ /* 0x000fd00008000000 */
[----:B------:R1:W2:Y:S01]  /*16c0*/  SYNCS.PHASECHK.TRANS64.TRYWAIT P0, [UR8+0x20], R2 ;  /* 0x00002002ff0075a7 */ /* 0x0002a20008001108 */
[----:B------:R-:W-:Y:S02]  /*16d0*/  USHF.L.U32 UR35, UR35, 0x6, URZ ;  /* 0x0000000623237899 */ /* 0x000fe400080006ff */
[----:B------:R-:W-:Y:S01]  /*16e0*/  USHF.L.U32 UR11, UR11, 0x8, URZ ;  /* 0x000000080b0b7899 */ /* 0x000fe200080006ff */
[----:B------:R-:W-:Y:S11]  /*16f0*/  BRA.U !UP0, `(.L_x_20) ;  /* 0x0000000108a87547 */ /* 0x000ff6000b800000 */
[----:B------:R-:W-:Y:S01]  /*1700*/  UMOV UR16, URZ ;  /* 0x000000ff00107c82 */ /* 0x000fe20008000000 */
[----:B------:R-:W-:-:S05]  /*1710*/  UMOV UR17, UR6 ;  /* 0x0000000600117c82 */ /* 0x000fca0008000000 */
.L_x_25:
[----:B-1----:R-:W-:Y:S01]  /*1720*/  ULEA UR33, UR17, UR4, 0x3 ;  /* 0x0000000411217291 */ /* 0x002fe2000f8e18ff */
[----:B--2---:R-:W-:Y:S01]  /*1730*/  @!P5 MOV R3, 0xa000 ;  /* 0x0000a0000003d802 */ /* 0x004fe20000000f00 */
[----:B--2---:R-:W-:Y:S10]  /*1740*/  @P0 BRA `(.L_x_21) ;  /* 0x00000000000c0947 */ /* 0x004ff40003800000 */
[----:B------:R-:W-:-:S04]  /*1750*/  SHF.L.U32 R4, R17, 0x1f, RZ ;  /* 0x0000001f11047819 */ /* 0x000fc800000006ff */
[----:B------:R-:W2:Y:S02]  /*1760*/  SYNCS.PHASECHK.TRANS64.TRYWAIT P0, [UR33+0x20], R4 ;  /* 0x00002004ff0075a7 */ /* 0x000ea40008001121 */
[----:B--2---:R-:W-:Y:S05]  /*1770*/  @!P0 BRA `(.L_x_22) ;  /* 0x0000007400cc8947 */ /* 0x004fea0003800000 */
.L_x_21:
[----:B------:R2:W-:Y:S01]  /*1780*/  @!P5 SYNCS.ARRIVE.TRANS64 RZ, [UR33], R3 ;  /* 0x00000003ffffd9a7 */ /* 0x0005e20008000021 */
[----:B------:R-:W-:Y:S04]  /*1790*/  BSSY.RECONVERGENT B0, `(.L_x_23) ;  /* 0x0000003000007945 */ /* 0x000fe80003800200 */
[----:B------:R-:W-:Y:S05]  /*17a0*/  @P4 BRA `(.L_x_24) ;  /* 0x0000000000044947 */ /* 0x000fea0003800000 */
[----:B------:R-:W-:Y:S05]  /*17b0*/  BPT.TRAP 0x1 ;  /* 0x000000040000795c */ /* 0x000fea0000300000 */
.L_x_24:
[----:B------:R-:W-:Y:S05]  /*17c0*/  BSYNC.RECONVERGENT B0 ;  /* 0x0000000000007941 */ /* 0x000fea0003800200 */
.L_x_23:
[----:B------:R-:W-:Y:S02]  /*17d0*/  UIADD3 UR6, UPT, UPT, UR17, 0x1, URZ ;  /* 0x0000000111067890 */ /* 0x000fe4000fffe0ff */
[----:B------:R-:W-:Y:S02]  /*17e0*/  ULEA UR32, UR17, UR4, 0xd ;  /* 0x0000000411207291 */ /* 0x000fe4000f8e68ff */
[----:B------:R-:W-:Y:S02]  /*17f0*/  UISETP.NE.AND UP0, UPT, UR6, 0x4, UPT ;  /* 0x000000040600788c */ /* 0x000fe4000bf05270 */
[----:B------:R-:W-:Y:S02]  /*1800*/  UIADD3 UR26, UP1, UPT, UR22, 0x80, URZ ;  /* 0x00000080161a7890 */ /* 0x000fe4000ff3e0ff */
[----:B------:R-:W-:Y:S02]  /*1810*/  USEL UR9, URZ, 0x1, UP0 ;  /* 0x00000001ff097887 */ /* 0x000fe40008000000 */
[----:B------:R-:W-:-:S02]  /*1820*/  USEL UR6, UR6, URZ, UP0 ;  /* 0x000000ff06067287 */ /* 0x000fc40008000000 */
[----:B------:R-:W-:Y:S02]  /*1830*/  UIADD3 UR20, UP0, UPT, UR22, 0x180, URZ ;  /* 0x0000018016147890 */ /* 0x000fe4000ff1e0ff */
[----:B------:R-:W-:Y:S01]  /*1840*/  ULEA UR8, UR6, UR4, 0x3 ;  /* 0x0000000406087291 */ /* 0x000fe2000f8e18ff */
[----:B------:R-:W-:Y:S01]  /*1850*/  LOP3.LUT R17, R17, UR9, RZ, 0x3c, !PT ;  /* 0x0000000911117c12 */ /* 0x000fe2000f8e3cff */
[----:B------:R-:W-:Y:S02]  /*1860*/  USHF.L.U32 UR34, UR16, 0x6, URZ ;  /* 0x0000000610227899 */ /* 0x000fe400080006ff */
[----:B------:R-:W-:Y:S01]  /*1870*/  UIADD3.X UR27, UPT, UPT, URZ, UR23, URZ, UP1, !UPT ;  /* 0x00000017ff1b7290 */ /* 0x000fe20008ffe4ff */
[----:B-1----:R-:W-:Y:S01]  /*1880*/  SHF.L.U32 R2, R17, 0x1f, RZ ;  /* 0x0000001f11027819 */ /* 0x002fe200000006ff */
[----:B------:R-:W-:Y:S02]  /*1890*/  UIADD3 UR32, UPT, UPT, UR32, 0x8800, URZ ;  /* 0x0000880020207890 */ /* 0x000fe4000fffe0ff */
[----:B------:R-:W-:Y:S01]  /*18a0*/  UIADD3.X UR21, UPT, UPT, URZ, UR23, URZ, UP0, !UPT ;  /* 0x00000017ff157290 */ /* 0x000fe200087fe4ff */
[----:B------:R1:W1:Y:S01]  /*18b0*/  SYNCS.PHASECHK.TRANS64.TRYWAIT P0, [UR8+0x20], R2 ;  /* 0x00002002ff0075a7 */ /* 0x0002620008001108 */
[----:B------:R-:W-:Y:S01]  /*18c0*/  ULEA UR8, UR17, UR4, 0xf ;  /* 0x0000000411087291 */ /* 0x000fe2000f8e78ff */
[----:B------:R-:W-:Y:S01]  /*18d0*/  UMOV UR18, 0x0 ;  /* 0x0000000000127882 */ /* 0x000fe20000000000 */
[----:B------:R-:W-:-:S02]  /*18e0*/  UMOV UR19, 0x10000000 ;  /* 0x1000000000137882 */ /* 0x000fc40000000000 */
[----:B------:R-:W-:Y:S01]  /*18f0*/  UIADD3 UR8, UPT, UPT, UR8, 0x10800, URZ ;  /* 0x0001080008087890 */ /* 0x000fe2000fffe0ff */
[----:B------:R1:W-:Y:S01]  /*1900*/  UTMALDG.3D [UR32], [UR26], desc[UR18] ;  /* 0x000012201a0075b4 */ /* 0x0003e20008011000 */
[----:B------:R-:W-:Y:S01]  /*1910*/  UMOV UR12, UR36 ;  /* 0x00000024000c7c82 */ /* 0x000fe20008000000 */
[----:B------:R-:W-:Y:S01]  /*1920*/  UMOV UR9, UR33 ;  /* 0x0000002100097c82 */ /* 0x000fe20008000000 */
[----:B------:R-:W-:Y:S01]  /*1930*/  UMOV UR10, UR34 ;  /* 0x00000022000a7c82 */ /* 0x000fe20008000000 */
[----:B------:R-:W-:Y:S01]  /*1940*/  UIADD3 UR16, UPT, UPT, UR16, 0x1, URZ ;  /* 0x0000000110107890 */ /* 0x000fe2000fffe0ff */
[----:B------:R-:W-:Y:S01]  /*1950*/  UMOV UR24, UR5 ;  /* 0x0000000500187c82 */ /* 0x000fe20008000000 */
[----:B------:R-:W-:Y:S02]  /*1960*/  UMOV UR17, UR6 ;  /* 0x0000000600117c82 */ /* 0x000fe40008000000 */
[----:B------:R1:W-:Y:S01]  /*1970*/  UTMALDG.3D [UR8], [UR20], desc[UR18] ;  /* 0x00001208140075b4 */ /* 0x0003e20008011000 */
[----:B------:R-:W-:-:S09]  /*1980*/  UISETP.NE.AND UP0, UPT, UR16, UR5, UPT ;  /* 0x000000051000728c */ /* 0x000fd2000bf05270 */
[----:B------:R-:W-:Y:S05]  /*1990*/  BRA.U UP0, `(.L_x_25) ;  /* 0xfffffffd00607547 */ /* 0x000fea000b83ffff */
.L_x_20:
[----:B-1----:R-:W-:Y:S01]  /*19a0*/  ULEA UR8, UR6, UR4, 0x3 ;  /* 0x0000000406087291 */ /* 0x002fe2000f8e18ff */
[----:B------:R-:W-:Y:S01]  /*19b0*/  SHF.L.U32 R2, R17, 0x1f, RZ ;  /* 0x0000001f11027819 */ /* 0x000fe200000006ff */
[----:B------:R-:W-:Y:S01]  /*19c0*/  @!P1 SYNCS.ARRIVE.TRANS64.A1T0 RZ, [UR4+0x88], RZ ;  /* 0x000088ffffff99a7 */ /* 0x000fe20008100004 */
[----:B------:R-:W-:-:S06]  /*19d0*/  UISETP.GT.AND UP0, UPT, UR15, UR14, UPT ;  /* 0x0000000e0f00728c */ /* 0x000fcc000bf04270 */
[----:B--2---:R1:W2:Y:S03]  /*19e0*/  SYNCS.PHASECHK.TRANS64.TRYWAIT P0, [UR8+0x20], R2 ;  /* 0x00002002ff0075a7 */ /* 0x0042a60008001108 */
[----:B------:R-:W-:Y:S05]  /*19f0*/  BRA.U !UP0, `(.L_x_26) ;  /* 0x0000000108ac7547 */ /* 0x000fea000b800000 */
[----:B------:R-:W-:Y:S01]  /*1a00*/  UIADD3 UR21, UPT, UPT, UR7, UR24, URZ ;  /* 0x0000001807157290 */ /* 0x000fe2000fffe0ff */
[----:B------:R-:W-:-:S11]  /*1a10*/  UMOV UR25, UR6 ;  /* 0x0000000600197c82 */ /* 0x000fd60008000000 */
.L_x_31:
[----:B-1----:R-:W-:Y:S01]  /*1a20*/  ULEA UR17, UR25, UR4, 0x3 ;  /* 0x0000000419117291 */ /* 0x002fe2000f8e18ff */
[----:B--2---:R-:W-:Y:S01]  /*1a30*/  @!P5 MOV R3, 0xa000 ;  /* 0x0000a0000003d802 */ /* 0x004fe20000000f00 */
[----:B--2---:R-:W-:Y:S10]  /*1a40*/  @P0 BRA `(.L_x_27) ;  /* 0x00000000000c0947 */ /* 0x004ff40003800000 */
[----:B------:R-:W-:-:S04]  /*1a50*/  SHF.L.U32 R4, R17, 0x1f, RZ ;  /* 0x0000001f11047819 */ /* 0x000fc800000006ff */
[----:B------:R-:W2:Y:S02]  /*1a60*/  SYNCS.PHASECHK.TRANS64.TRYWAIT P0, [UR17+0x20], R4 ;  /* 0x00002004ff0075a7 */ /* 0x000ea40008001111 */
[----:B--2---:R-:W-:Y:S05]  /*1a70*/  @!P0 BRA `(.L_x_28) ;  /* 0x0000007400248947 */ /* 0x004fea0003800000 */
.L_x_27:
[----:B------:R2:W-:Y:S01]  /*1a80*/  @!P5 SYNCS.ARRIVE.TRANS64 RZ, [UR17], R3 ;  /* 0x00000003ffffd9a7 */ /* 0x0005e20008000011 */
[----:B------:R-:W-:Y:S04]  /*1a90*/  BSSY.RECONVERGENT B0, `(.L_x_29) ;  /* 0x0000003000007945 */ /* 0x000fe80003800200 */
[----:B------:R-:W-:Y:S05]  /*1aa0*/  @P4 BRA `(.L_x_30) ;  /* 0x0000000000044947 */ /* 0x000fea0003800000 */
[----:B------:R-:W-:Y:S05]  /*1ab0*/  BPT.TRAP 0x1 ;  /* 0x000000040000795c */ /* 0x000fea0000300000 */
.L_x_30:
[----:B------:R-:W-:Y:S05]  /*1ac0*/  BSYNC.RECONVERGENT B0 ;  /* 0x0000000000007941 */ /* 0x000fea0003800200 */
.L_x_29:
        /* <DEDUP_REMOVED lines=10> */
[----:B------:R-:W-:Y:S01]  /*1b70*/  UIADD3 UR16, UPT, UPT, UR16, 0x8800, URZ ;  /* 0x0000880010107890 */ /* 0x000fe2000fffe0ff */
[----:B-1----:R-:W-:Y:S01]  /*1b80*/  SHF.L.U32 R2, R17, 0x1f, RZ ;  /* 0x0000001f11027819 */ /* 0x002fe200000006ff */
[----:B------:R-:W-:Y:S02]  /*1b90*/  UIADD3.X UR31, UPT, UPT, URZ, UR23, URZ, UP1, !UPT ;  /* 0x00000017ff1f7290 */ /* 0x000fe40008ffe4ff */
[----:B------:R-:W-:Y:S01]  /*1ba0*/  UIADD3.X UR29, UPT, UPT, URZ, UR23, URZ, UP0, !UPT ;  /* 0x00000017ff1d7290 */ /* 0x000fe200087fe4ff */
[----:B------:R1:W1:Y:S01]  /*1bb0*/  SYNCS.PHASECHK.TRANS64.TRYWAIT P0, [UR8+0x20], R2 ;  /* 0x00002002ff0075a7 */ /* 0x0002620008001108 */
[----:B------:R-:W-:Y:S01]  /*1bc0*/  ULEA UR8, UR25, UR4, 0xf ;  /* 0x0000000419087291 */ /* 0x000fe2000f8e78ff */
[----:B------:R-:W-:Y:S01]  /*1bd0*/  UMOV UR26, 0x0 ;  /* 0x00000000001a7882 */ /* 0x000fe20000000000 */
[----:B------:R-:W-:-:S02]  /*1be0*/  UMOV UR27, 0x10000000 ;  /* 0x10000000001b7882 */ /* 0x000fc40000000000 */
[----:B------:R-:W-:Y:S01]  /*1bf0*/  UIADD3 UR8, UPT, UPT, UR8, 0x10800, URZ ;  /* 0x0001080008087890 */ /* 0x000fe2000fffe0ff */
[----:B------:R-:W-:Y:S01]  /*1c00*/  UMOV UR19, UR35 ;  /* 0x0000002300137c82 */ /* 0x000fe20008000000 */
[----:B------:R-:W-:Y:S01]  /*1c10*/  UMOV UR20, UR36 ;  /* 0x0000002400147c82 */ /* 0x000fe20008000000 */
[----:B------:R-:W-:Y:S01]  /*1c20*/  UMOV UR12, UR36 ;  /* 0x00000024000c7c82 */ /* 0x000fe20008000000 */
[----:B------:R-:W-:Y:S01]  /*1c30*/  UMOV UR9, UR17 ;  /* 0x0000001100097c82 */ /* 0x000fe20008000000 */
[----:B------:R-:W-:Y:S01]  /*1c40*/  UMOV UR10, UR18 ;  /* 0x00000012000a7c82 */ /* 0x000fe20008000000 */
[----:B------:R1:W-:Y:S01]  /*1c50*/  UTMALDG.3D [UR16], [UR30], desc[UR26] ;  /* 0x00001a101e0075b4 */ /* 0x0003e20008011000 */
[----:B------:R-:W-:Y:S01]  /*1c60*/  UIADD3 UR24, UPT, UPT, UR24, 0x1, URZ ;  /* 0x0000000118187890 */ /* 0x000fe2000fffe0ff */
[----:B------:R-:W-:-:S03]  /*1c70*/  UMOV UR25, UR6 ;  /* 0x0000000600197c82 */ /* 0x000fc60008000000 */
[----:B------:R-:W-:Y:S01]  /*1c80*/  UISETP.NE.AND UP0, UPT, UR24, UR21, UPT ;  /* 0x000000151800728c */ /* 0x000fe2000bf05270 */
[----:B------:R1:W-:Y:S08]  /*1c90*/  UTMALDG.3D [UR8], [UR28], desc[UR26] ;  /* 0x00001a081c0075b4 */ /* 0x0003f00008011000 */
[----:B------:R-:W-:Y:S05]  /*1ca0*/  BRA.U UP0, `(.L_x_31) ;  /* 0xfffffffd005c7547 */ /* 0x000fea000b83ffff */
.L_x_26:
[C---:B-1----:R-:W-:Y:S01]  /*1cb0*/  LEA R2, R16.reuse, UR4, 0x3 ;  /* 0x0000000410027c11 */ /* 0x042fe2000f8e18ff */
[----:B------:R-:W-:Y:S01]  /*1cc0*/  NOP ;  /* 0x0000000000007918 */ /* 0x000fe20000000000 */
[----:B--2---:R-:W-:Y:S02]  /*1cd0*/  SHF.L.U32 R3, R13, 0x1f, RZ ;  /* 0x0000001f0d037819 */ /* 0x004fe400000006ff */
[----:B------:R-:W-:Y:S02]  /*1ce0*/  LEA R4, R16, UR4, 0x4 ;  /* 0x0000000410047c11 */ /* 0x000fe4000f8e20ff */
[----:B------:R-:W1:Y:S02]  /*1cf0*/  SYNCS.PHASECHK.TRANS64.TRYWAIT P0, [R2+URZ+0x90], R3 ;  /* 0x00009003020075a7 */ /* 0x000e6400080011ff */
[----:B-1----:R-:W-:Y:S05]  /*1d00*/  @!P0 BRA `(.L_x_32) ;  /* 0x0000007000988947 */ /* 0x002fea0003800000 */
.L_x_134:
[----:B------:R-:W2:Y:S01]  /*1d10*/  LDS.128 R4, [R4+0x120] ;  /* 0x0001200004047984 */ /* 0x000ea20000000c00 */
[----:B---3--:R-:W-:Y:S01]  /*1d20*/  ISETP.GE.AND P0, PT, R40, 0x1, PT ;  /* 0x000000012800780c */ /* 0x008fe20003f06270 */
[----:B-1----:R-:W-:Y:S01]  /*1d30*/  VIADD R2, R2, 0xa0 ;  /* 0x000000a002027836 */ /* 0x002fe20000000000 */
[----:B------:R-:W-:Y:S01]  /*1d40*/  @!PT LDS RZ, [RZ] ;  /* 0x00000000fffff984 */ /* 0x000fe20000000800 */
[----:B------:R-:W-:Y:S01]  /*1d50*/  @!PT LDS RZ, [RZ] ;  /* 0x00000000fffff984 */ /* 0x000fe20000000800 */
[----:B------:R-:W-:Y:S01]  /*1d60*/  @!PT LDS RZ, [RZ] ;  /* 0x00000000fffff984 */ /* 0x000fe20000000800 */
[----:B------:R-:W-:Y:S01]  /*1d70*/  @!PT LDS RZ, [RZ] ;  /* 0x00000000fffff984 */ /* 0x000fe20000000800 */
[----:B------:R1:W-:Y:S06]  /*1d80*/  MEMBAR.ALL.CTA ;  /* 0x0000000000007992 */ /* 0x0003ec0000008000 */
[----:B-1----:R-:W1:Y:S01]  /*1d90*/  FENCE.VIEW.ASYNC.S ;  /* 0x00000000000073c6 */ /* 0x002e620000000000 */
[----:B------:R-:W-:-:S04]  /*1da0*/  PRMT R2, RZ, 0x654, R2 ;  /* 0x00000654ff027816 */ /* 0x000fc80000000002 */
[----:B-1----:R1:W-:Y:S01]  /*1db0*/  SYNCS.ARRIVE.TRANS64.RED.A1T0 RZ, [R2+URZ], RZ ;  /* 0x000000ff02ff79a7 */ /* 0x0023e200081004ff */
[----:B--2---:R-:W-:-:S13]  /*1dc0*/  LOP3.LUT P2, RZ, R6, 0x1, RZ, 0xc0, !PT ;  /* 0x0000000106ff7812 */ /* 0x004fda000784c0ff */
[----:B------:R-:W-:Y:S01]  /*1dd0*/  @P2 SHF.R.U32.HI R3, RZ, 0x10, R5 ;  /* 0x00000010ff032819 */ /* 0x000fe20000011605 */
[----:B------:R-:W-:Y:S01]  /*1de0*/  VOTEU.ANY UP0, P2 ;  /* 0x0000000000ff7886 */ /* 0x000fe20001000100 */
[----:B------:R-:W-:Y:S02]  /*1df0*/  @P2 MOV R10, R4 ;  /* 0x00000004000a2202 */ /* 0x000fe40000000f00 */
[----:B------:R-:W-:Y:S02]  /*1e00*/  @P2 R2UR.BROADCAST UR8, R3 ;  /* 0x00000000030822ca */ /* 0x000fe400008e0000 */
[----:B------:R-:W-:-:S11]  /*1e10*/  @P2 LOP3.LUT R9, R5, 0xffff, RZ, 0xc0, !PT ;  /* 0x0000ffff05092812 */ /* 0x000fd600078ec0ff */
[----:B------:R-:W-:Y:S01]  /*1e20*/  @UP0 UMOV UR36, UR8 ;  /* 0x0000000800240c82 */ /* 0x000fe20008000000 */
[----:B-1----:R-:W-:Y:S05]  /*1e30*/  @!P0 BRA `(.L_x_33) ;  /* 0x0000000000b88947 */ /* 0x002fea0003800000 */
[----:B------:R-:W4:Y:S01]  /*1e40*/  LDC.64 R4, c[0x0][0xb18] ;  /* 0x0002c600ff047b82 */ /* 0x000f220000000a00 */
[----:B------:R-:W-:-:S07]  /*1e50*/  ISETP.NE.AND P3, PT, R40, 0x1, PT ;  /* 0x000000012800780c */ /* 0x000fce0003f65270 */
[----:B------:R-:W1:Y:S08]  /*1e60*/  LDC.64 R6, c[0x0][0xb10] ;  /* 0x0002c400ff067b82 */ /* 0x000e700000000a00 */
[----:B------:R-:W2:Y:S08]  /*1e70*/  LDC R14, c[0x0][0xb20] ;  /* 0x0002c800ff0e7b82 */ /* 0x000eb00000000800 */
[----:B------:R-:W3:Y:S01]  /*1e80*/  LDC R15, c[0x0][0xb0c] ;  /* 0x0002c300ff0f7b82 */ /* 0x000ee20000000800 */
[----:B----4-:R-:W-:Y:S01]  /*1e90*/  IMAD.HI.U32 R19, R0, R5, RZ ;  /* 0x0000000500137227 */ /* 0x010fe200078e00ff */
[----:B------:R-:W-:-:S03]  /*1ea0*/  ISETP.NE.AND P0, PT, R4, 0x1, PT ;  /* 0x000000010400780c */ /* 0x000fc60003f05270 */
[----:B------:R-:W-:-:S03]  /*1eb0*/  IMAD.HI.U32 R5, R9, R5, RZ ;  /* 0x0000000509057227 */ /* 0x000fc600078e00ff */
[----:B------:R-:W4:Y:S01]  /*1ec0*/  LDC.64 R2, c[0x0][0xb28] ;  /* 0x0002ca00ff027b82 */ /* 0x000f220000000a00 */
[----:B-1----:R-:W-:-:S04]  /*1ed0*/  IMAD.HI.U32 R20, R8, R6, RZ ;  /* 0x0000000608147227 */ /* 0x002fc800078e00ff */
[----:B------:R-:W-:Y:S01]  /*1ee0*/  IMAD.HI.U32 R21, R10, R6, RZ ;  /* 0x000000060a157227 */ /* 0x000fe200078e00ff */
[----:B------:R-:W-:Y:S02]  /*1ef0*/  SHF.R.U32.HI R20, RZ, R7, R20 ;  /* 0x00000007ff147219 */ /* 0x000fe40000011614 */
[-C--:B--2---:R-:W-:Y:S02]  /*1f00*/  SHF.R.U32.HI R19, RZ, R14.reuse, R19 ;  /* 0x0000000eff137219 */ /* 0x084fe40000011613 */
[----:B------:R-:W-:Y:S02]  /*1f10*/  SHF.R.U32.HI R5, RZ, R14, R5 ;  /* 0x0000000eff057219 */ /* 0x000fe40000011605 */
[----:B------:R-:W-:Y:S02]  /*1f20*/  SEL R19, R0, R19, !P0 ;  /* 0x0000001300137207 */ /* 0x000fe40004000000 */
[----:B------:R-:W-:Y:S02]  /*1f30*/  SHF.R.U32.HI R21, RZ, R7, R21 ;  /* 0x00000007ff157219 */ /* 0x000fe40000011615 */
[----:B---3--:R-:W-:-:S02]  /*1f40*/  ISETP.NE.AND P1, PT, R15, 0x1, PT ;  /* 0x000000010f00780c */ /* 0x008fc40003f25270 */
[----:B------:R-:W-:Y:S02]  /*1f50*/  SEL R5, R9, R5, !P0 ;  /* 0x0000000509057207 */ /* 0x000fe40004000000 */
[----:B------:R-:W-:Y:S02]  /*1f60*/  SEL R20, R8, R20, !P1 ;  /* 0x0000001408147207 */ /* 0x000fe40004800000 */
[----:B------:R-:W-:Y:S01]  /*1f70*/  SEL R21, R10, R21, !P1 ;  /* 0x000000150a157207 */ /* 0x000fe20004800000 */
[----:B----4-:R-:W-:-:S04]  /*1f80*/  IMAD.HI.U32 R18, R19, R2, RZ ;  /* 0x0000000213127227 */ /* 0x010fc800078e00ff */
        /* <DEDUP_REMOVED lines=10> */
[----:B------:R-:W-:-:S04]  /*2030*/  @!P0 IMAD.HI.U32 R7, R21, R2, RZ ;  /* 0x0000000215078227 */ /* 0x000fc800078e00ff */
[----:B------:R-:W-:Y:S01]  /*2040*/  IMAD.MOV R2, RZ, RZ, -R6 ;  /* 0x000000ffff027224 */ /* 0x000fe200078e0a06 */
[----:B------:R-:W-:Y:S02]  /*2050*/  @!P0 SHF.R.U32.HI R3, RZ, R3, R7 ;  /* 0x00000003ff038219 */ /* 0x000fe40000011607 */
[----:B------:R-:W-:Y:S01]  /*2060*/  IADD3 R7, PT, PT, -R5, RZ, RZ ;  /* 0x000000ff05077210 */ /* 0x000fe20007ffe1ff */
[----:B------:R-:W-:Y:S01]  /*2070*/  IMAD R2, R40, R2, R5 ;  /* 0x0000000228027224 */ /* 0x000fe200078e0205 */
        /* <DEDUP_REMOVED lines=10> */
.L_x_33:
[----:B------:R-:W1:Y:S02]  /*2120*/  LDCU UR8, c[0x0][0xb30] ;  /* 0x00016600ff0877ac */ /* 0x000e640008000800 */
[----:B-1----:R-:W-:-:S09]  /*2130*/  UISETP.NE.AND UP0, UPT, UR8, 0x1, UPT ;  /* 0x000000010800788c */ /* 0x002fd2000bf05270 */
[----:B------:R-:W-:Y:S05]  /*2140*/  BRA.U UP0, `(.L_x_34) ;  /* 0x0000000100407547 */ /* 0x000fea000b800000 */
[----:B------:R-:W1:Y:S08]  /*2150*/  LDC.64 R4, c[0x0][0xb10] ;  /* 0x0002c400ff047b82 */ /* 0x000e700000000a00 */
[----:B------:R-:W2:Y:S08]  /*2160*/  LDC.64 R2, c[0x0][0xb18] ;  /* 0x0002c600ff027b82 */ /* 0x000eb00000000a00 */
[----:B------:R-:W3:Y:S08]  /*2170*/  LDC R6, c[0x0][0xb20] ;  /* 0x0002c800ff067b82 */ /* 0x000ef00000000800 */
[----:B------:R-:W4:Y:S01]  /*2180*/  LDC R7, c[0x0][0xb0c] ;  /* 0x0002c300ff077b82 */ /* 0x000f220000000800 */
[----:B-1----:R-:W-:-:S05]  /*2190*/  IMAD.HI.U32 R4, R10, R4, RZ ;  /* 0x000000040a047227 */ /* 0x002fca00078e00ff */
[----:B------:R-:W-:Y:S01]  /*21a0*/  SHF.R.U32.HI R4, RZ, R5, R4 ;  /* 0x00000005ff047219 */ /* 0x000fe20000011604 */
[----:B--2---:R-:W-:Y:S01]  /*21b0*/  IMAD.HI.U32 R3, R9, R3, RZ ;  /* 0x0000000309037227 */ /* 0x004fe200078e00ff */
[----:B------:R-:W-:-:S04]  /*21c0*/  ISETP.NE.AND P0, PT, R2, 0x1, PT ;  /* 0x000000010200780c */ /* 0x000fc80003f05270 */
[----:B---3--:R-:W-:-:S04]  /*21d0*/  SHF.R.U32.HI R3, RZ, R6, R3 ;  /* 0x00000006ff037219 */ /* 0x008fc80000011603 */
[----:B------:R-:W-:Y:S02]  /*21e0*/  SEL R3, R9, R3, !P0 ;  /* 0x0000000309037207 */ /* 0x000fe40004000000 */
[----:B----4-:R-:W-:-:S04]  /*21f0*/  ISETP.NE.AND P1, PT, R7, 0x1, PT ;  /* 0x000000010700780c */ /* 0x010fc80003f25270 */
[----:B------:R-:W-:-:S05]  /*2200*/  SEL R4, R10, R4, !P1 ;  /* 0x000000040a047207 */ /* 0x000fca0004800000 */
[----:B------:R-:W-:Y:S02]  /*2210*/  IMAD.IADD R5, R3, 0x1, -R4 ;  /* 0x0000000103057824 */ /* 0x000fe400078e0a04 */
[----:B------:R-:W-:Y:S02]  /*2220*/  IMAD.IADD R3, R4, 0x1, -R3 ;  /* 0x0000000104037824 */ /* 0x000fe400078e0a03 */
[----:B------:R-:W-:Y:S02]  /*2230*/  IMAD R10, R5, R7, R10 ;  /* 0x00000007050a7224 */ /* 0x000fe400078e020a */
[----:B------:R-:W-:-:S07]  /*2240*/  IMAD R9, R3, R2, R9 ;  /* 0x0000000203097224 */ /* 0x000fce00078e0209 */
.L_x_34:
[----:B------:R-:W-:Y:S01]  /*2250*/  VIADD R16, R16, 0x1 ;  /* 0x0000000110107836 */ /* 0x000fe20000000000 */
[----:B------:R-:W-:Y:S01]  /*2260*/  PLOP3.LUT P1, PT, PT, PT, PT, 0x80, 0x8 ;  /* 0x000000000008781c */ /* 0x000fe20003f2f070 */
[----:B------:R-:W-:Y:S02]  /*2270*/  IMAD.IADD R15, R10, 0x1, R87 ;  /* 0x000000010a0f7824 */ /* 0x000fe400078e0257 */
[----:B------:R-:W-:Y:S01]  /*2280*/  IMAD.IADD R14, R9, 0x1, R86 ;  /* 0x00000001090e7824 */ /* 0x000fe200078e0256 */
[----:B------:R-:W-:-:S04]  /*2290*/  ISETP.NE.AND P0, PT, R16, 0x2, PT ;  /* 0x000000021000780c */ /* 0x000fc80003f05270 */
[----:B------:R-:W-:Y:S02]  /*22a0*/  SEL R2, RZ, 0x1, P0 ;  /* 0x00000001ff027807 */ /* 0x000fe40000000000 */
[----:B------:R-:W-:Y:S02]  /*22b0*/  SEL R16, R16, RZ, P0 ;  /* 0x000000ff10107207 */ /* 0x000fe40000000000 */
[----:B------:R-:W-:Y:S01]  /*22c0*/  LOP3.LUT R13, R13, R2, RZ, 0x3c, !PT ;  /* 0x000000020d0d7212 */ /* 0x000fe200078e3cff */
[----:B------:R-:W-:Y:S06]  /*22d0*/  @P2 BRA `(.L_x_35) ;  /* 0xfffffff000982947 */ /* 0x000fec000383ffff */
[----:B------:R-:W-:Y:S01]  /*22e0*/  UIADD3 UR4, UPT, UPT, UR4, 0x20, URZ ;  /* 0x0000002004047890 */ /* 0x000fe2000fffe0ff */
[----:B------:R-:W-:-:S03]  /*22f0*/  SHF.L.U32 R2, R17, 0x1f, RZ ;  /* 0x0000001f11027819 */ /* 0x000fc600000006ff */
[----:B------:R-:W-:-:S09]  /*2300*/  ULEA UR5, UR6, UR4, 0x3 ;  /* 0x0000000406057291 */ /* 0x000fd2000f8e18ff */
[----:B------:R-:W1:Y:S02]  /*2310*/  SYNCS.PHASECHK.TRANS64.TRYWAIT P0, [UR5], R2 ;  /* 0x00000002ff0075a7 */ /* 0x000e640008001105 */
[----:B-1----:R-:W-:Y:S05]  /*2320*/  @!P0 BRA `(.L_x_36) ;  /* 0x0000006c00248947 */ /* 0x002fea0003800000 */
.L_x_136:
[----:B------:R-:W-:-:S04]  /*2330*/  UIADD3 UR6, UPT, UPT, UR6, 0x1, URZ ;  /* 0x0000000106067890 */ /* 0x000fc8000fffe0ff */
[----:B------:R-:W-:-:S04]  /*2340*/  UISETP.NE.AND UP0, UPT, UR6, 0x4, UPT ;  /* 0x000000040600788c */ /* 0x000fc8000bf05270 */
[----:B------:R-:W-:Y:S02]  /*2350*/  USEL UR7, URZ, 0x1, UP0 ;  /* 0x00000001ff077887 */ /* 0x000fe40008000000 */
[----:B------:R-:W-:-:S04]  /*2360*/  USEL UR6, UR6, URZ, UP0 ;  /* 0x000000ff06067287 */ /* 0x000fc80008000000 */
[----:B------:R-:W-:Y:S01]  /*2370*/  ULEA UR5, UR6, UR4, 0x3 ;  /* 0x0000000406057291 */ /* 0x000fe2000f8e18ff */
[----:B-1----:R-:W-:-:S04]  /*2380*/  LOP3.LUT R2, R17, UR7, RZ, 0x3c, !PT ;  /* 0x0000000711027c12 */ /* 0x002fc8000f8e3cff */
[----:B------:R-:W-:-:S04]  /*2390*/  SHF.L.U32 R3, R2, 0x1f, RZ ;  /* 0x0000001f02037819 */ /* 0x000fc800000006ff */
[----:B------:R-:W1:Y:S02]  /*23a0*/  SYNCS.PHASECHK.TRANS64.TRYWAIT P0, [UR5], R3 ;  /* 0x00000003ff0075a7 */ /* 0x000e640008001105 */
[----:B-1----:R-:W-:Y:S05]  /*23b0*/  @!P0 BRA `(.L_x_37) ;  /* 0x0000006c00188947 */ /* 0x002fea0003800000 */
.L_x_138:
[----:B------:R-:W-:-:S04]  /*23c0*/  UIADD3 UR6, UPT, UPT, UR6, 0x1, URZ ;  /* 0x0000000106067890 */ /* 0x000fc8000fffe0ff */
[----:B------:R-:W-:-:S04]  /*23d0*/  UISETP.NE.AND UP0, UPT, UR6, 0x4, UPT ;  /* 0x000000040600788c */ /* 0x000fc8000bf05270 */
[----:B------:R-:W-:Y:S02]  /*23e0*/  USEL UR7, URZ, 0x1, UP0 ;  /* 0x00000001ff077887 */ /* 0x000fe40008000000 */
[----:B------:R-:W-:-:S04]  /*23f0*/  USEL UR6, UR6, URZ, UP0 ;  /* 0x000000ff06067287 */ /* 0x000fc80008000000 */
[----:B------:R-:W-:Y:S01]  /*2400*/  ULEA UR5, UR6, UR4, 0x3 ;  /* 0x0000000406057291 */ /* 0x000fe2000f8e18ff */
[----:B------:R-:W-:-:S04]  /*2410*/  LOP3.LUT R2, R2, UR7, RZ, 0x3c, !PT ;  /* 0x0000000702027c12 */ /* 0x000fc8000f8e3cff */
[----:B-1----:R-:W-:-:S04]  /*2420*/  SHF.L.U32 R3, R2, 0x1f, RZ ;  /* 0x0000001f02037819 */ /* 0x002fc800000006ff */
[----:B------:R-:W1:Y:S02]  /*2430*/  SYNCS.PHASECHK.TRANS64.TRYWAIT P0, [UR5], R3 ;  /* 0x00000003ff0075a7 */ /* 0x000e640008001105 */
[----:B-1----:R-:W-:Y:S05]  /*2440*/  @!P0 BRA `(.L_x_38) ;  /* 0x0000006c000c8947 */ /* 0x002fea0003800000 */
.L_x_140:
[----:B------:R-:W-:-:S04]  /*2450*/  UIADD3 UR6, UPT, UPT, UR6, 0x1, URZ ;  /* 0x0000000106067890 */ /* 0x000fc8000fffe0ff */
[----:B------:R-:W-:-:S04]  /*2460*/  UISETP.NE.AND UP0, UPT, UR6, 0x4, UPT ;  /* 0x000000040600788c */ /* 0x000fc8000bf05270 */
[----:B------:R-:W-:Y:S02]  /*2470*/  USEL UR5, URZ, 0x1, UP0 ;  /* 0x00000001ff057887 */ /* 0x000fe40008000000 */
[----:B------:R-:W-:-:S04]  /*2480*/  USEL UR6, UR6, URZ, UP0 ;  /* 0x000000ff06067287 */ /* 0x000fc80008000000 */
[----:B------:R-:W-:Y:S01]  /*2490*/  ULEA UR6, UR6, UR4, 0x3 ;  /* 0x0000000406067291 */ /* 0x000fe2000f8e18ff */
[----:B------:R-:W-:-:S04]  /*24a0*/  LOP3.LUT R2, R2, UR5, RZ, 0x3c, !PT ;  /* 0x0000000502027c12 */ /* 0x000fc8000f8e3cff */
[----:B------:R-:W-:Y:S01]  /*24b0*/  SHF.L.U32 R2, R2, 0x1f, RZ ;  /* 0x0000001f02027819 */ /* 0x000fe200000006ff */
[----:B-1--4-:R-:W-:-:S07]  /*24c0*/  IMAD.U32 R0, RZ, RZ, UR6 ;  /* 0x00000006ff007e24 */ /* 0x012fce000f8e00ff */
.L_x_39:
[----:B-1----:R1:W2:Y:S02]  /*24d0*/  SYNCS.PHASECHK.TRANS64.TRYWAIT P0, [R0+URZ], R2 ;  /* 0x00000002000075a7 */ /* 0x0022a400080011ff */
[----:B--2---:R-:W-:Y:S05]  /*24e0*/  @!P0 NANOSLEEP.SYNCS 0x989680 ;  /* 0x009896800000895d */ /* 0x004fea0003900000 */
[----:B------:R-:W2:Y:S02]  /*24f0*/  @!P0 SYNCS.PHASECHK.TRANS64 P0, [R0+URZ], R2 ;  /* 0x00000002000085a7 */ /* 0x000ea400080010ff */
[----:B--2---:R-:W-:Y:S05]  /*2500*/  @P0 EXIT ;  /* 0x000000000000094d */ /* 0x004fea0003800000 */
[----:B------:R-:W-:Y:S05]  /*2510*/  BRA `(.L_x_39) ;  /* 0xfffffffc00ec7947 */ /* 0x000fea000383ffff */
.L_x_17:
[----:B------:R-:W-:-:S04]  /*2520*/  UISETP.NE.AND UP1, UPT, UR37, URZ, UPT ;  /* 0x000000ff2500728c */ /* 0x000fc8000bf25270 */
[----:B------:R-:W-:-:S09]  /*2530*/  UISETP.NE.OR UP1, UPT, UR8, 0x1, UP1 ;  /* 0x000000010800788c */ /* 0x000fd20008f25670 */
[----:B------:R-:W-:Y:S05]  /*2540*/  BRA.U UP1, `(.L_x_40) ;  /* 0x0000000501487547 */ /* 0x000fea000b800000 */
[----:B------:R-:W-:Y:S01]  /*2550*/  ISETP.NE.AND P2, PT, R2, RZ, PT ;  /* 0x000000ff0200720c */ /* 0x000fe20003f45270 */
[----:B------:R-:W-:Y:S01]  /*2560*/  IMAD.MOV.U32 R12, RZ, RZ, 0x1 ;  /* 0x00000001ff0c7424 */ /* 0x000fe200078e00ff */
[----:B------:R-:W-:Y:S02]  /*2570*/  CS2R R10, SRZ ;  /* 0x00000000000a7805 */ /* 0x000fe4000001ff00 */
[----:B------:R-:W-:Y:S01]  /*2580*/  CS2R R8, SRZ ;  /* 0x0000000000087805 */ /* 0x000fe2000001ff00 */
[----:B------:R-:W-:Y:S01]  /*2590*/  UMOV UR4, 0x400 ;  /* 0x0000040000047882 */ /* 0x000fe20000000000 */
[----:B------:R-:W-:Y:S01]  /*25a0*/  UMOV UR6, URZ ;  /* 0x000000ff00067c82 */ /* 0x000fe20008000000 */
[----:B------:R-:W-:-:S12]  /*25b0*/  ULEA UR37, UR37, UR4, 0x18 ;  /* 0x0000000425257291 */ /* 0x000fd8000f8ec0ff */
.L_x_44:
[----:B------:R-:W-:Y:S02]  /*25c0*/  LEA R0, R8, UR37, 0x3 ;  /* 0x0000002508007c11 */ /* 0x000fe4000f8e18ff */
[----:B------:R-:W-:-:S03]  /*25d0*/  SHF.L.U32 R4, R9, 0x1f, RZ ;  /* 0x0000001f09047819 */ /* 0x000fc600000006ff */
[----:B------:R-:W-:Y:S01]  /*25e0*/  VIADD R5, R0, 0x100 ;  /* 0x0000010000057836 */ /* 0x000fe20000000000 */
[----:B------:R-:W1:Y:S02]  /*25f0*/  SYNCS.PHASECHK.TRANS64.TRYWAIT P0, [R0+URZ+0xf0], R4 ;  /* 0x0000f004000075a7 */ /* 0x000e6400080011ff */
[----:B-1----:R-:W-:Y:S05]  /*2600*/  @!P0 BRA `(.L_x_41) ;  /* 0x0000006800b48947 */ /* 0x002fea0003800000 */
.L_x_141:
[----:B------:R-:W-:Y:S01]  /*2610*/  ULEA UR5, UR6, UR37, 0x3 ;  /* 0x0000002506057291 */ /* 0x000fe2000f8e18ff */
[----:B-1----:R-:W-:Y:S01]  /*2620*/  PRMT R0, RZ, 0x654, R5 ;  /* 0x00000654ff007816 */ /* 0x002fe20000000005 */
[----:B------:R-:W-:Y:S01]  /*2630*/  @!P2 IMAD.MOV.U32 R4, RZ, RZ, 0x10 ;  /* 0x00000010ff04a424 */ /* 0x000fe200078e00ff */
[----:B------:R-:W-:Y:S01]  /*2640*/  SHF.L.U32 R5, R12, 0x1f, RZ ;  /* 0x0000001f0c057819 */ /* 0x000fe200000006ff */
[----:B------:R-:W-:Y:S01]  /*2650*/  UIADD3 UR4, UPT, UPT, UR5, 0x90, URZ ;  /* 0x0000009005047890 */ /* 0x000fe2000fffe0ff */
[----:B------:R1:W-:Y:S05]  /*2660*/  SYNCS.ARRIVE.TRANS64.RED.A1T0 RZ, [R0+URZ], RZ ;  /* 0x000000ff00ff79a7 */ /* 0x0003ea00081004ff */
[----:B------:R-:W-:Y:S01]  /*2670*/  IMAD.U32 R6, RZ, RZ, UR4 ;  /* 0x00000004ff067e24 */ /* 0x000fe2000f8e00ff */
[----:B------:R-:W2:Y:S04]  /*2680*/  SYNCS.PHASECHK.TRANS64.TRYWAIT P0, [UR5+0xa0], R5 ;  /* 0x0000a005ff0075a7 */ /* 0x000ea80008001105 */
[----:B------:R-:W-:Y:S01]  /*2690*/  PRMT R6, R2, 0x654, R6 ;  /* 0x0000065402067816 */ /* 0x000fe20000000006 */
[----:B-12---:R-:W-:Y:S06]  /*26a0*/  @!P0 BRA `(.L_x_42) ;  /* 0x0000006800a08947 */ /* 0x006fec0003800000 */
.L_x_143:
[----:B------:R-:W-:Y:S01]  /*26b0*/  ULEA UR4, UR6, UR37, 0x4 ;  /* 0x0000002506047291 */ /* 0x000fe2000f8e20ff */
[----:B------:R-:W-:Y:S01]  /*26c0*/  SEL R3, R6, R3, !P2 ;  /* 0x0000000306037207 */ /* 0x000fe20005000000 */
[----:B------:R-:W-:Y:S01]  /*26d0*/  UIADD3 UR5, UPT, UPT, UR5, 0x90, URZ ;  /* 0x0000009005057890 */ /* 0x000fe2000fffe0ff */
[----:B-1----:R-:W-:Y:S01]  /*26e0*/  LEA R0, R11, UR37, 0x3 ;  /* 0x000000250b007c11 */ /* 0x002fe2000f8e18ff */
[----:B------:R-:W-:Y:S01]  /*26f0*/  UIADD3 UR4, UPT, UPT, UR4, 0x120, URZ ;  /* 0x0000012004047890 */ /* 0x000fe2000fffe0ff */
[----:B------:R1:W-:Y:S01]  /*2700*/  @!P2 SYNCS.ARRIVE.TRANS64.RED RZ, [R3+URZ], R4 ;  /* 0x0000000403ffa9a7 */ /* 0x0003e200080004ff */
[----:B------:R-:W-:Y:S01]  /*2710*/  UIADD3 UR6, UPT, UPT, UR6, 0x1, URZ ;  /* 0x0000000106067890 */ /* 0x000fe2000fffe0ff */
[----:B------:R-:W-:-:S03]  /*2720*/  VIADD R8, R8, 0x1 ;  /* 0x0000000108087836 */ /* 0x000fc60000000000 */
[----:B------:R-:W-:Y:S02]  /*2730*/  UISETP.NE.AND UP0, UPT, UR6, 0x2, UPT ;  /* 0x000000020600788c */ /* 0x000fe4000bf05270 */
[----:B------:R-:W-:Y:S01]  /*2740*/  ISETP.NE.AND P0, PT, R8, 0x2, PT ;  /* 0x000000020800780c */ /* 0x000fe20003f05270 */
[----:B------:R-:W-:Y:S06]  /*2750*/  UGETNEXTWORKID.BROADCAST [UR4], [UR5] ;  /* 0x00000000040073ca */ /* 0x000fec0008000100 */
[----:B------:R-:W-:Y:S02]  /*2760*/  USEL UR4, URZ, 0x1, UP0 ;  /* 0x00000001ff047887 */ /* 0x000fe40008000000 */
[----:B------:R-:W-:-:S04]  /*2770*/  USEL UR6, UR6, URZ, UP0 ;  /* 0x000000ff06067287 */ /* 0x000fc80008000000 */
[----:B------:R-:W-:Y:S02]  /*2780*/  LOP3.LUT R12, R12, UR4, RZ, 0x3c, !PT ;  /* 0x000000040c0c7c12 */ /* 0x000fe4000f8e3cff */
[----:B-1----:R-:W-:-:S04]  /*2790*/  SHF.L.U32 R4, R10, 0x1f, RZ ;  /* 0x0000001f0a047819 */ /* 0x002fc800000006ff */
[----:B------:R-:W1:Y:S02]  /*27a0*/  SYNCS.PHASECHK.TRANS64.TRYWAIT P1, [R0+URZ+0x90], R4 ;  /* 0x00009004000075a7 */ /* 0x000e6400080211ff */
[----:B-1----:R-:W-:Y:S05]  /*27b0*/  @!P1 BRA `(.L_x_43) ;  /* 0x0000006800749947 */ /* 0x002fea0003800000 */
.L_x_144:
[C---:B-1----:R-:W-:Y:S01]  /*27c0*/  LEA R4, R11.reuse, UR37, 0x4 ;  /* 0x000000250b047c11 */ /* 0x042fe2000f8e20ff */
[----:B------:R-:W-:Y:S01]  /*27d0*/  VIADD R0, R0, 0xa0 ;  /* 0x000000a000007836 */ /* 0x000fe20000000000 */
[----:B------:R-:W-:Y:S01]  /*27e0*/  SEL R8, R8, RZ, P0 ;  /* 0x000000ff08087207 */ /* 0x000fe20000000000 */
[----:B------:R-:W-:-:S03]  /*27f0*/  VIADD R11, R11, 0x1 ;  /* 0x000000010b0b7836 */ /* 0x000fc60000000000 */
[----:B------:R-:W1:Y:S01]  /*2800*/  LDS.128 R4, [R4+0x120] ;  /* 0x0001200004047984 */ /* 0x000e620000000c00 */
[----:B------:R-:W-:Y:S02]  /*2810*/  PRMT R0, RZ, 0x654, R0 ;  /* 0x00000654ff007816 */ /* 0x000fe40000000000 */
[C---:B------:R-:W-:Y:S01]  /*2820*/  ISETP.NE.AND P1, PT, R11.reuse, 0x2, PT ;  /* 0x000000020b00780c */ /* 0x040fe20003f25270 */
[----:B------:R-:W-:Y:S01]  /*2830*/  @!PT LDS RZ, [RZ] ;  /* 0x00000000fffff984 */ /* 0x000fe20000000800 */
[----:B------:R-:W-:Y:S01]  /*2840*/  @!PT LDS RZ, [RZ] ;  /* 0x00000000fffff984 */ /* 0x000fe20000000800 */
[----:B------:R-:W-:Y:S01]  /*2850*/  @!PT LDS RZ, [RZ] ;  /* 0x00000000fffff984 */ /* 0x000fe20000000800 */
[----:B------:R-:W-:Y:S01]  /*2860*/  @!PT LDS RZ, [RZ] ;  /* 0x00000000fffff984 */ /* 0x000fe20000000800 */
[----:B------:R2:W-:Y:S06]  /*2870*/  MEMBAR.ALL.CTA ;  /* 0x0000000000007992 */ /* 0x0005ec0000008000 */
[----:B--2---:R-:W2:Y:S01]  /*2880*/  FENCE.VIEW.ASYNC.S ;  /* 0x00000000000073c6 */ /* 0x004ea20000000000 */
[----:B------:R-:W-:Y:S01]  /*2890*/  SEL R11, R11, RZ, P1 ;  /* 0x000000ff0b0b7207 */ /* 0x000fe20000800000 */
[----:B--2---:R2:W-:Y:S01]  /*28a0*/  SYNCS.ARRIVE.TRANS64.RED.A1T0 RZ, [R0+URZ], RZ ;  /* 0x000000ff00ff79a7 */ /* 0x0045e200081004ff */
[----:B-1----:R-:W-:-:S02]  /*28b0*/  LOP3.LUT P3, RZ, R6, 0x1, RZ, 0xc0, !PT ;  /* 0x0000000106ff7812 */ /* 0x002fc4000786c0ff */
[----:B------:R-:W-:-:S04]  /*28c0*/  SEL R4, RZ, 0x1, P1 ;  /* 0x00000001ff047807 */ /* 0x000fc80000800000 */
[----:B------:R-:W-:Y:S02]  /*28d0*/  LOP3.LUT R10, R10, R4, RZ, 0x3c, !PT ;  /* 0x000000040a0a7212 */ /* 0x000fe400078e3cff */
[----:B--2---:R-:W-:-:S04]  /*28e0*/  SEL R0, RZ, 0x1, P0 ;  /* 0x00000001ff007807 */ /* 0x004fc80000000000 */
[----:B------:R-:W-:Y:S01]  /*28f0*/  LOP3.LUT R9, R9, R0, RZ, 0x3c, !PT ;  /* 0x0000000009097212 */ /* 0x000fe200078e3cff */
[----:B------:R-:W-:Y:S06]  /*2900*/  @P3 BRA `(.L_x_44) ;  /* 0xfffffffc002c3947 */ /* 0x000fec000383ffff */
[----:B------:R-:W-:Y:S01]  /*2910*/  ULEA UR5, UR6, UR37, 0x3 ;  /* 0x0000002506057291 */ /* 0x000fe2000f8e18ff */
[----:B------:R-:W-:-:S08]  /*2920*/  SHF.L.U32 R2, R12, 0x1f, RZ ;  /* 0x0000001f0c027819 */ /* 0x000fd000000006ff */
[----:B------:R-:W1:Y:S02]  /*2930*/  SYNCS.PHASECHK.TRANS64 P0, [UR5+0xa0], R2 ;  /* 0x0000a002ff0075a7 */ /* 0x000e640008001005 */
[----:B-1----:R-:W-:Y:S05]  /*2940*/  @P0 BRA `(.L_x_45) ;  /* 0x0000000000080947 */ /* 0x002fea0003800000 */
[----:B------:R-:W1:Y:S02]  /*2950*/  SYNCS.PHASECHK.TRANS64.TRYWAIT P0, [UR5+0xa0], R2 ;  /* 0x0000a002ff0075a7 */ /* 0x000e640008001105 */
[----:B-1----:R-:W-:Y:S05]  /*2960*/  @!P0 BRA `(.L_x_46) ;  /* 0x00000068001c8947 */ /* 0x002fea0003800000 */
.L_x_45:
[----:B------:R-:W-:-:S04]  /*2970*/  UIADD3 UR4, UPT, UPT, UR6, 0x1, URZ ;  /* 0x0000000106047890 */ /* 0x000fc8000fffe0ff */
[----:B------:R-:W-:-:S04]  /*2980*/  UISETP.NE.AND UP0, UPT, UR4, 0x2, UPT ;  /* 0x000000020400788c */ /* 0x000fc8000bf05270 */
[----:B------:R-:W-:Y:S02]  /*2990*/  USEL UR7, URZ, 0x1, UP0 ;  /* 0x00000001ff077887 */ /* 0x000fe40008000000 */
[----:B------:R-:W-:-:S04]  /*29a0*/  USEL UR4, UR4, URZ, UP0 ;  /* 0x000000ff04047287 */ /* 0x000fc80008000000 */
[----:B------:R-:W-:Y:S01]  /*29b0*/  ULEA UR4, UR4, UR37, 0x3 ;  /* 0x0000002504047291 */ /* 0x000fe2000f8e18ff */
[----:B-1----:R-:W-:-:S04]  /*29c0*/  LOP3.LUT R2, R12, UR7, RZ, 0x3c, !PT ;  /* 0x000000070c027c12 */ /* 0x002fc8000f8e3cff */
[----:B------:R-:W-:-:S04]  /*29d0*/  SHF.L.U32 R0, R2, 0x1f, RZ ;  /* 0x0000001f02007819 */ /* 0x000fc800000006ff */
[----:B------:R-:W1:Y:S02]  /*29e0*/  SYNCS.PHASECHK.TRANS64 P0, [UR4+0xa0], R0 ;  /* 0x0000a000ff0075a7 */ /* 0x000e640008001004 */
[----:B-1----:R-:W-:Y:S05]  /*29f0*/  @P0 EXIT ;  /* 0x000000000000094d */ /* 0x002fea0003800000 */
[----:B------:R-:W-:Y:S02]  /*2a00*/  SHF.L.U32 R2, R2, 0x1f, RZ ;  /* 0x0000001f02027819 */ /* 0x000fe400000006ff */
[----:B------:R-:W-:-:S07]  /*2a10*/  MOV R0, UR4 ;  /* 0x0000000400007c02 */ /* 0x000fce0008000f00 */
.L_x_47:
[----:B-1----:R1:W2:Y:S02]  /*2a20*/  SYNCS.PHASECHK.TRANS64.TRYWAIT P0, [R0+URZ+0xa0], R2 ;  /* 0x0000a002000075a7 */ /* 0x0022a400080011ff */
[----:B--2---:R-:W-:Y:S05]  /*2a30*/  @!P0 NANOSLEEP.SYNCS 0x989680 ;  /* 0x009896800000895d */ /* 0x004fea0003900000 */
[----:B------:R-:W2:Y:S02]  /*2a40*/  @!P0 SYNCS.PHASECHK.TRANS64 P0, [R0+URZ+0xa0], R2 ;  /* 0x0000a002000085a7 */ /* 0x000ea400080010ff */
[----:B--2---:R-:W-:Y:S05]  /*2a50*/  @P0 EXIT ;  /* 0x000000000000094d */ /* 0x004fea0003800000 */
[----:B------:R-:W-:Y:S05]  /*2a60*/  BRA `(.L_x_47) ;  /* 0xfffffffc00ec7947 */ /* 0x000fea000383ffff */
.L_x_40:
[----:B------:R-:W-:-:S09]  /*2a70*/  UISETP.NE.AND UP1, UPT, UR8, URZ, UPT ;  /* 0x000000ff0800728c */ /* 0x000fd2000bf25270 */
[----:B------:R-:W-:Y:S05]  /*2a80*/  BRA.U UP1, `(.L_x_48) ;  /* 0x0000000d01cc7547 */ /* 0x000fea000b800000 */
[----:B------:R-:W-:Y:S01]  /*2a90*/  UMOV UR4, 0x40 ;  /* 0x0000004000047882 */ /* 0x000fe20000000000 */
[----:B------:R-:W-:Y:S01]  /*2aa0*/  NOP ;  /* 0x0000000000007918 */ /* 0x000fe20000000000 */
[----:B------:R-:W-:Y:S01]  /*2ab0*/  ULEA UR4, UR37, UR4, 0x18 ;  /* 0x0000000425047291 */ /* 0x000fe2000f8ec0ff */
[----:B------:R-:W-:Y:S02]  /*2ac0*/  UMOV UR5, 0x400 ;  /* 0x0000040000057882 */ /* 0x000fe40000000000 */
[----:B------:R-:W-:-:S06]  /*2ad0*/  ULEA UR37, UR37, UR5, 0x18 ;  /* 0x0000000525257291 */ /* 0x000fcc000f8ec0ff */
[----:B------:R-:W1:Y:S02]  /*2ae0*/  LDS.U8 R0, [UR4+0x1c] ;  /* 0x00001c04ff007984 */ /* 0x000e640008000000 */
[----:B-1----:R-:W-:-:S13]  /*2af0*/  ISETP.NE.AND P0, PT, R0, RZ, PT ;  /* 0x000000ff0000720c */ /* 0x002fda0003f05270 */
[----:B------:R-:W-:Y:S05]  /*2b00*/  @P0 BRA `(.L_x_49) ;  /* 0x0000000000580947 */ /* 0x000fea0003800000 */
[----:B------:R-:W-:-:S13]  /*2b10*/  ELECT P0, URZ, PT ;  /* 0x0000000000ff782f */ /* 0x000fda0003800000 */
[----:B------:R-:W-:Y:S05]  /*2b20*/  @!P0 BRA `(.L_x_50) ;  /* 0x0000000000608947 */ /* 0x000fea0003800000 */
[----:B------:R-:W-:Y:S01]  /*2b30*/  UMOV UR5, 0x10 ;  /* 0x0000001000057882 */ /* 0x000fe20000000000 */
[----:B------:R-:W-:Y:S01]  /*2b40*/  HFMA2 R0, -RZ, RZ, 0, 5.9604644775390625e-08 ;  /* 0x00000001ff007431 */ /* 0x000fe200000001ff */
[----:B------:R-:W-:-:S03]  /*2b50*/  MOV R2, 0xffff ;  /* 0x0000ffff00027802 */ /* 0x000fc60000000f00 */
[----:B------:R-:W-:Y:S04]  /*2b60*/  DEPBAR.LE SB1, 0x36 ;  /* 0x00009d800000791a */ /* 0x000fe80000000000 */
[----:B------:R-:W1:Y:S02]  /*2b70*/  UTCATOMSWS.FIND_AND_SET.ALIGN UP0, UR5, UR5 ;  /* 0x00000005000575e3 */ /* 0x000e640008000800 */
[----:B-1----:R-:W-:Y:S01]  /*2b80*/  MOV R3, UR5 ;  /* 0x0000000500037c02 */ /* 0x002fe20008000f00 */
[----:B------:R-:W-:Y:S06]  /*2b90*/  BRA.U UP0, `(.L_x_51) ;  /* 0x0000000100187547 */ /* 0x000fec000b800000 */
.L_x_52:
[----:B------:R-:W-:Y:S05]  /*2ba0*/  NANOSLEEP 0x64 ;  /* 0x000000640000795d */ /* 0x000fea0003800000 */
[----:B------:R-:W-:-:S05]  /*2bb0*/  UMOV UR5, 0x10 ;  /* 0x0000001000057882 */ /* 0x000fca0000000000 */
[----:B------:R-:W-:Y:S04]  /*2bc0*/  DEPBAR.LE SB1, 0x36 ;  /* 0x00009d800000791a */ /* 0x000fe80000000000 */
[----:B------:R-:W1:Y:S02]  /*2bd0*/  UTCATOMSWS.FIND_AND_SET.ALIGN UP0, UR5, UR5 ;  /* 0x00000005000575e3 */ /* 0x000e640008000800 */
[----:B-1----:R-:W-:Y:S01]  /*2be0*/  MOV R3, UR5 ;  /* 0x0000000500037c02 */ /* 0x002fe20008000f00 */
[----:B------:R-:W-:Y:S05]  /*2bf0*/  BRA.U !UP0, `(.L_x_52) ;  /* 0xfffffffd08e87547 */ /* 0x000fea000b83ffff */
.L_x_51:
[-C--:B------:R-:W-:Y:S02]  /*2c00*/  SHF.L.U32 R2, R2, R3.reuse, RZ ;  /* 0x0000000302027219 */ /* 0x080fe400000006ff */
[----:B------:R-:W-:Y:S01]  /*2c10*/  SHF.L.U32 R0, R0, R3, RZ ;  /* 0x0000000300007219 */ /* 0x000fe200000006ff */
[----:B------:R-:W-:Y:S02]  /*2c20*/  IMAD.SHL.U32 R3, R3, 0x20, RZ ;  /* 0x0000002003037824 */ /* 0x000fe400078e00ff */
[----:B------:R1:W-:Y:S04]  /*2c30*/  ATOMS.OR RZ, [UR4+0x14], R2 ;  /* 0x00001402ffff798c */ /* 0x0003e8000b000004 */
[----:B------:R1:W-:Y:S04]  /*2c40*/  ATOMS.OR RZ, [UR4+0x18], R0 ;  /* 0x00001800ffff798c */ /* 0x0003e8000b000004 */
[----:B------:R1:W-:Y:S01]  /*2c50*/  STS [UR37+0x140], R3 ;  /* 0x00014003ff007988 */ /* 0x0003e20008000825 */
[----:B------:R-:W-:Y:S05]  /*2c60*/  BRA `(.L_x_50) ;  /* 0x0000000000107947 */ /* 0x000fea0003800000 */
.L_x_49:
[----:B------:R-:W-:Y:S02]  /*2c70*/  MOV R0, 0xffffffff ;  /* 0xffffffff00007802 */ /* 0x000fe40000000f00 */
[----:B------:R-:W-:-:S03]  /*2c80*/  MOV R2, 0x2cb0 ;  /* 0x00002cb000027802 */ /* 0x000fc60000000f00 */
[----:B------:R1:W-:Y:S04]  /*2c90*/  STS [UR37+0x140], R0 ;  /* 0x00014000ff007988 */ /* 0x0003e80008000825 */
[----:B-1-3-5:R-:W-:Y:S05]  /*2ca0*/  CALL.REL.NOINC `($__internal_1_$__cuda_sm10x_tcgen05_guardrail_trap_phase_invalid_during_alloc) ;  /* 0x0000006c00647944 */ /* 0x02afea0003c00000 */
.L_x_50:
[----:B------:R-:W-:Y:S05]  /*2cb0*/  WARPSYNC.ALL ;  /* 0x0000000000007948 */ /* 0x000fea0003800000 */
[----:B------:R-:W2:Y:S01]  /*2cc0*/  S2UR UR5, SR_CgaCtaId ;  /* 0x00000000000579c3 */ /* 0x000ea20000008800 */
[----:B------:R-:W-:Y:S01]  /*2cd0*/  UMOV UR4, 0x400 ;  /* 0x0000040000047882 */ /* 0x000fe20000000000 */
[----:B------:R-:W-:-:S06]  /*2ce0*/  NOP ;  /* 0x0000000000007918 */ /* 0x000fcc0000000000 */
[----:B------:R-:W-:Y:S06]  /*2cf0*/  BAR.ARV 0x6, 0xa0 ;  /* 0x0182800000007b1d */ /* 0x000fec0000002000 */
[----:B------:R-:W4:Y:S01]  /*2d00*/  LDCU UR7, c[0x0][0x38c] ;  /* 0x00007180ff0777ac */ /* 0x000f220008000800 */
[----:B------:R-:W-:Y:S01]  /*2d10*/  IMAD.MOV.U32 R11, RZ, RZ, 0x1 ;  /* 0x00000001ff0b7424 */ /* 0x000fe200078e00ff */
[----:B------:R-:W-:Y:S01]  /*2d20*/  CS2R R8, SRZ ;  /* 0x0000000000087805 */ /* 0x000fe2000001ff00 */
[----:B------:R-:W-:Y:S01]  /*2d30*/  IMAD.MOV.U32 R10, RZ, RZ, RZ ;  /* 0x000000ffff0a7224 */ /* 0x000fe200078e00ff */
[----:B------:R-:W3:Y:S01]  /*2d40*/  LDCU UR6, c[0x0][0x38c] ;  /* 0x00007180ff0677ac */ /* 0x000ee20008000800 */
[----:B------:R-:W-:Y:S01]  /*2d50*/  UMOV UR15, URZ ;  /* 0x000000ff000f7c82 */ /* 0x000fe20008000000 */
[----:B------:R-:W-:Y:S01]  /*2d60*/  UMOV UR14, URZ ;  /* 0x000000ff000e7c82 */ /* 0x000fe20008000000 */
[----:B--2---:R-:W-:Y:S01]  /*2d70*/  ULEA UR5, UR5, UR4, 0x18 ;  /* 0x0000000405057291 */ /* 0x004fe2000f8ec0ff */
[----:B------:R-:W-:Y:S01]  /*2d80*/  UMOV UR24, 0x0 ;  /* 0x0000000000187882 */ /* 0x000fe20000000000 */
[----:B------:R-:W-:-:S02]  /*2d90*/  UMOV UR25, 0x4400490 ;  /* 0x0440049000197882 */ /* 0x000fc40000000000 */
[----:B------:R-:W-:Y:S02]  /*2da0*/  UIADD3 UR10, UPT, UPT, UR5, 0x8800, URZ ;  /* 0x00008800050a7890 */ /* 0x000fe4000fffe0ff */
[----:B------:R-:W-:Y:S02]  /*2db0*/  UIADD3 UR11, UPT, UPT, UR5, 0x10800, URZ ;  /* 0x00010800050b7890 */ /* 0x000fe4000fffe0ff */
[----:B----4-:R-:W-:Y:S01]  /*2dc0*/  UIADD3 UR7, UPT, UPT, UR7, 0x3f, URZ ;  /* 0x0000003f07077890 */ /* 0x010fe2000fffe0ff */
[----:B-1----:R-:W1:Y:S01]  /*2dd0*/  LDS R0, [UR5+0x140] ;  /* 0x00014005ff007984 */ /* 0x002e620008000800 */
[----:B------:R-:W-:Y:S02]  /*2de0*/  USHF.R.U32.HI UR10, URZ, 0x4, UR10 ;  /* 0x00000004ff0a7899 */ /* 0x000fe4000801160a */
[----:B------:R-:W-:Y:S02]  /*2df0*/  USHF.R.S32.HI UR4, URZ, 0x1f, UR7 ;  /* 0x0000001fff047899 */ /* 0x000fe40008011407 */
[----:B------:R-:W-:-:S02]  /*2e00*/  USHF.R.U32.HI UR11, URZ, 0x4, UR11 ;  /* 0x00000004ff0b7899 */ /* 0x000fc4000801160b */
[----:B------:R-:W-:Y:S02]  /*2e10*/  ULEA.HI UR4, UR4, UR7, URZ, 0x6 ;  /* 0x0000000704047291 */ /* 0x000fe4000f8f30ff */
[----:B------:R-:W-:Y:S02]  /*2e20*/  ULOP3.LUT UR10, UR10, 0x3fff, URZ, 0xc0, !UPT ;  /* 0x00003fff0a0a7892 */ /* 0x000fe4000f8ec0ff */
[----:B------:R-:W-:Y:S02]  /*2e30*/  USHF.R.S32.HI UR4, URZ, 0x6, UR4 ;  /* 0x00000006ff047899 */ /* 0x000fe40008011404 */
[----:B------:R-:W-:Y:S02]  /*2e40*/  ULOP3.LUT UR11, UR11, 0x3fff, URZ, 0xc0, !UPT ;  /* 0x00003fff0b0b7892 */ /* 0x000fe4000f8ec0ff */
[----:B------:R-:W-:Y:S01]  /*2e50*/  UISETP.LT.AND UP0, UPT, UR4, 0x1, UPT ;  /* 0x000000010400788c */ /* 0x000fe2000bf01270 */
[----:B------:R-:W-:Y:S01]  /*2e60*/  UMOV UR22, 0x0 ;  /* 0x0000000000167882 */ /* 0x000fe20000000000 */
[----:B------:R-:W-:-:S02]  /*2e70*/  UMOV UR23, 0x4400490 ;  /* 0x0440049000177882 */ /* 0x000fc40000000000 */
[----:B------:R-:W-:Y:S02]  /*2e80*/  USEL UR9, UR4, 0x1, !UP0 ;  /* 0x0000000104097887 */ /* 0x000fe4000c000000 */
[----:B------:R-:W-:Y:S02]  /*2e90*/  ULOP3.LUT UR10, UR10, 0x10000, URZ, 0xfc, !UPT ;  /* 0x000100000a0a7892 */ /* 0x000fe4000f8efcff */
[----:B------:R-:W-:Y:S02]  /*2ea0*/  ULOP3.LUT UR11, UR11, 0x10000, URZ, 0xfc, !UPT ;  /* 0x000100000b0b7892 */ /* 0x000fe4000f8efcff */
[----:B------:R-:W-:Y:S02]  /*2eb0*/  UIADD3 UR9, UPT, UPT, -UR9, URZ, URZ ;  /* 0x000000ff09097290 */ /* 0x000fe4000fffe1ff */
[----:B---3--:R-:W-:Y:S01]  /*2ec0*/  UISETP.GE.AND UP3, UPT, UR6, 0x1, UPT ;  /* 0x000000010600788c */ /* 0x008fe2000bf66270 */
[----:B------:R-:W-:Y:S01]  /*2ed0*/  UMOV UR20, 0x0 ;  /* 0x0000000000147882 */ /* 0x000fe20000000000 */
[----:B------:R-:W-:Y:S01]  /*2ee0*/  UMOV UR21, 0x4400490 ;  /* 0x0440049000157882 */ /* 0x000fe20000000000 */
[----:B------:R-:W-:Y:S01]  /*2ef0*/  UMOV UR18, 0x0 ;  /* 0x0000000000127882 */ /* 0x000fe20000000000 */
[----:B------:R-:W-:Y:S01]  /*2f00*/  UMOV UR19, 0x4400490 ;  /* 0x0440049000137882 */ /* 0x000fe20000000000 */
[----:B-1----:R-:W-:-:S15]  /*2f10*/  R2UR UR16, R0 ;  /* 0x00000000001072ca */ /* 0x002fde00000e0000 */
.L_x_59:
[----:B------:R-:W-:Y:S02]  /*2f20*/  LEA R0, R10, UR5, 0x3 ;  /* 0x000000050a007c11 */ /* 0x000fe4000f8e18ff */
[----:B------:R-:W-:Y:S02]  /*2f30*/  SHF.L.U32 R2, R9, 0x1f, RZ ;  /* 0x0000001f09027819 */ /* 0x000fe400000006ff */
[----:B------:R-:W-:Y:S01]  /*2f40*/  PLOP3.LUT P0, PT, PT, PT, UP3, 0x80, 0x8 ;  /* 0x000000000008781c */ /* 0x000fe20003f0f038 */
[----:B------:R-:W-:Y:S01]  /*2f50*/  VIADD R3, R0, 0xa0 ;  /* 0x000000a000037836 */ /* 0x000fe20000000000 */
[----:B-1----:R-:W1:Y:S02]  /*2f60*/  SYNCS.PHASECHK.TRANS64.TRYWAIT P1, [R0+URZ+0x90], R2 ;  /* 0x00009002000075a7 */ /* 0x002e6400080211ff */
[----:B-1-3--:R-:W-:Y:S09]  /*2f70*/  @!P1 BRA `(.L_x_53) ;  /* 0x0000006000b09947 */ /* 0x00aff20003800000 */
.L_x_146:
[----:B------:R-:W-:Y:S01]  /*2f80*/  LEA R4, R10, UR5, 0x4 ;  /* 0x000000050a047c11 */ /* 0x000fe2000f8e20ff */
[----:B------:R-:W-:Y:S01]  /*2f90*/  @UP3 ULEA UR6, UR14, UR5, 0x3 ;  /* 0x000000050e063291 */ /* 0x000fe2000f8e18ff */
[----:B------:R-:W-:Y:S01]  /*2fa0*/  PLOP3.LUT P2, PT, PT, PT, PT, 0x80, 0x8 ;  /* 0x000000000008781c */ /* 0x000fe20003f4f070 */
[----:B------:R-:W-:Y:S01]  /*2fb0*/  ULEA UR7, UR15, UR5, 0x3 ;  /* 0x000000050f077291 */ /* 0x000fe2000f8e18ff */
[----:B------:R-:W-:Y:S02]  /*2fc0*/  PRMT R3, RZ, 0x654, R3 ;  /* 0x00000654ff037816 */ /* 0x000fe40000000003 */
[----:B------:R-:W2:Y:S01]  /*2fd0*/  LDS.128 R4, [R4+0x120] ;  /* 0x0001200004047984 */ /* 0x000ea20000000c00 */
[----:B-1----:R-:W-:Y:S02]  /*2fe0*/  @P0 SHF.L.U32 R2, R8, 0x1f, RZ ;  /* 0x0000001f08020819 */ /* 0x002fe400000006ff */
[----:B------:R-:W-:Y:S01]  /*2ff0*/  SHF.L.U32 R0, R11, 0x1f, RZ ;  /* 0x0000001f0b007819 */ /* 0x000fe200000006ff */
[----:B------:R-:W-:Y:S01]  /*3000*/  @!PT LDS RZ, [RZ] ;  /* 0x00000000fffff984 */ /* 0x000fe20000000800 */
[----:B------:R-:W-:Y:S01]  /*3010*/  @!PT LDS RZ, [RZ] ;  /* 0x00000000fffff984 */ /* 0x000fe20000000800 */
[----:B------:R-:W-:Y:S01]  /*3020*/  @!PT LDS RZ, [RZ] ;  /* 0x00000000fffff984 */ /* 0x000fe20000000800 */
[----:B------:R-:W-:Y:S01]  /*3030*/  @!PT LDS RZ, [RZ] ;  /* 0x00000000fffff984 */ /* 0x000fe20000000800 */
[----:B------:R1:W-:Y:S06]  /*3040*/  MEMBAR.ALL.CTA ;  /* 0x0000000000007992 */ /* 0x0003ec0000008000 */
[----:B-1----:R-:W1:Y:S02]  /*3050*/  FENCE.VIEW.ASYNC.S ;  /* 0x00000000000073c6 */ /* 0x002e640000000000 */
[----:B-1----:R1:W-:Y:S01]  /*3060*/  SYNCS.ARRIVE.TRANS64.RED.A1T0 RZ, [R3+URZ], RZ ;  /* 0x000000ff03ff79a7 */ /* 0x0023e200081004ff */
[----:B------:R1:W3:Y:S01]  /*3070*/  @P0 SYNCS.PHASECHK.TRANS64.TRYWAIT P2, [UR6], R2 ;  /* 0x00000002ff0005a7 */ /* 0x0002e20008041106 */
[----:B------:R-:W-:Y:S01]  /*3080*/  ULEA.HI UR6, UR15, UR15, URZ, 0x1 ;  /* 0x0000000f0f067291 */ /* 0x000fe2000f8f08ff */
[----:B--2---:R-:W-:-:S03]  /*3090*/  LOP3.LUT P1, RZ, R6, 0x1, RZ, 0xc0, !PT ;  /* 0x0000000106ff7812 */ /* 0x004fc6000782c0ff */
[----:B------:R-:W-:Y:S02]  /*30a0*/  USHF.L.U32 UR8, UR6, 0x7, URZ ;  /* 0x0000000706087899 */ /* 0x000fe400080006ff */
[----:B------:R-:W-:Y:S02]  /*30b0*/  ULOP3.LUT UR6, UR6, 0xffe, URZ, 0xc0, !UPT ;  /* 0x00000ffe06067892 */ /* 0x000fe4000f8ec0ff */
[----:B------:R-:W-:Y:S02]  /*30c0*/  ULOP3.LUT UR8, UR8, 0xffffff00, URZ, 0xc0, !UPT ;  /* 0xffffff0008087892 */ /* 0x000fe4000f8ec0ff */
[----:B------:R-:W-:Y:S02]  /*30d0*/  UIADD3 UR6, UPT, UPT, -UR6, UR15, URZ ;  /* 0x0000000f06067290 */ /* 0x000fe4000fffe1ff */
[----:B------:R-:W-:Y:S01]  /*30e0*/  UIADD3 UR8, UPT, UPT, UR16, UR8, URZ ;  /* 0x0000000810087290 */ /* 0x000fe2000fffe0ff */
[----:B------:R-:W2:Y:S03]  /*30f0*/  SYNCS.PHASECHK.TRANS64.TRYWAIT P0, [UR7+0xd0], R0 ;  /* 0x0000d000ff0075a7 */ /* 0x000ea60008001107 */
[----:B------:R-:W-:Y:S01]  /*3100*/  ULEA UR8, UR6, UR8, 0x14 ;  /* 0x0000000806087291 */ /* 0x000fe2000f8ea0ff */
[----:B-123--:R-:W-:Y:S11]  /*3110*/  @!P0 BRA `(.L_x_54) ;  /* 0x00000060005c8947 */ /* 0x00eff60003800000 */
.L_x_148:
[----:B------:R-:W-:Y:S01]  /*3120*/  IADD3 R10, PT, PT, R10, 0x1, RZ ;  /* 0x000000010a0a7810 */ /* 0x000fe20007ffe0ff */
[----:B------:R-:W-:Y:S06]  /*3130*/  BRA.U !UP3, `(.L_x_55) ;  /* 0x000000010bc07547 */ /* 0x000fec000b800000 */
[----:B------:R-:W-:Y:S01]  /*3140*/  UPLOP3.LUT UP4, UPT, UPT, UPT, UPT, 0x40, 0x4 ;  /* 0x000000000004789c */ /* 0x000fe20003f8e870 */
[----:B------:R-:W-:Y:S01]  /*3150*/  UMOV UR13, UR9 ;  /* 0x00000009000d7c82 */ /* 0x000fe20008000000 */
[----:B------:R-:W-:Y:S01]  /*3160*/  UMOV UR12, UR4 ;  /* 0x00000004000c7c82 */ /* 0x000fe20008000000 */
[----:B------:R-:W-:-:S08]  /*3170*/  UMOV UR17, UR14 ;  /* 0x0000000e00117c82 */ /* 0x000fd00008000000 */
.L_x_58:
[----:B------:R-:W-:Y:S02]  /*3180*/  UIADD3 UR13, UPT, UPT, UR13, 0x1, URZ ;  /* 0x000000010d0d7890 */ /* 0x000fe4000fffe0ff */
[----:B--2---:R-:W-:Y:S02]  /*3190*/  ULEA UR6, UR17, UR5, 0x3 ;  /* 0x0000000511067291 */ /* 0x004fe4000f8e18ff */
[----:B------:R-:W-:Y:S01]  /*31a0*/  UISETP.NE.AND UP0, UPT, UR13, URZ, UPT ;  /* 0x000000ff0d00728c */ /* 0x000fe2000bf05270 */
[----:B---3--:R-:W-:Y:S10]  /*31b0*/  @P2 BRA `(.L_x_56) ;  /* 0x00000000000c2947 */ /* 0x008ff40003800000 */
[----:B-1----:R-:W-:Y:S04]  /*31c0*/  SHF.L.U32 R2, R8, 0x1f, RZ ;  /* 0x0000001f08027819 */ /* 0x002fe800000006ff */
[----:B------:R-:W1:Y:S02]  /*31d0*/  SYNCS.PHASECHK.TRANS64.TRYWAIT P0, [UR6], R2 ;  /* 0x00000002ff0075a7 */ /* 0x000e640008001106 */
[----:B-1----:R-:W-:Y:S05]  /*31e0*/  @!P0 BRA `(.L_x_57) ;  /* 0x0000006000408947 */ /* 0x002fea0003800000 */
.L_x_56:
[----:B------:R-:W-:Y:S01]  /*31f0*/  UISETP.NE.AND UP1, UPT, UR12, 0x1, UPT ;  /* 0x000000010c00788c */ /* 0x000fe2000bf25270 */
[----:B------:R-:W-:Y:S01]  /*3200*/  PLOP3.LUT P2, PT, PT, PT, PT, 0x80, 0x8 ;  /* 0x000000000008781c */ /* 0x000fe20003f4f070 */
[----:B------:R-:W-:Y:S02]  /*3210*/  UIADD3 UR14, UPT, UPT, UR17, 0x1, URZ ;  /* 0x00000001110e7890 */ /* 0x000fe4000fffe0ff */
[----:B------:R-:W-:Y:S02]  /*3220*/  ULEA UR28, UR17, UR11, 0xb ;  /* 0x0000000b111c7291 */ /* 0x000fe4000f8e58ff */
[----:B------:R-:W-:Y:S01]  /*3230*/  UISETP.NE.AND UP2, UPT, UR14, 0x4, UPT ;  /* 0x000000040e00788c */ /* 0x000fe2000bf45270 */
[----:B------:R-:W-:Y:S01]  /*3240*/  PLOP3.LUT P0, PT, PT, PT, UP1, 0x80, 0x8 ;  /* 0x000000000008781c */ /* 0x000fe20003f0f018 */
[----:B------:R-:W-:Y:S02]  /*3250*/  UIADD3 UR40, UPT, UPT, UR28, 0x2, URZ ;  /* 0x000000021c287890 */ /* 0x000fe4000fffe0ff */
[----:B------:R-:W-:Y:S02]  /*3260*/  USEL UR27, URZ, 0x1, UP2 ;  /* 0x00000001ff1b7887 */ /* 0x000fe40009000000 */
[----:B------:R-:W-:Y:S02]  /*3270*/  USEL UR14, UR14, URZ, UP2 ;  /* 0x000000ff0e0e7287 */ /* 0x000fe40009000000 */
[----:B------:R-:W-:Y:S02]  /*3280*/  UIADD3 UR36, UPT, UPT, UR28, 0x4, URZ ;  /* 0x000000041c247890 */ /* 0x000fe4000fffe0ff */
[----:B------:R-:W-:Y:S01]  /*3290*/  @UP1 ULEA UR26, UR14, UR5, 0x3 ;  /* 0x000000050e1a1291 */ /* 0x000fe2000f8e18ff */
[----:B------:R-:W-:Y:S01]  /*32a0*/  LOP3.LUT R8, R8, UR27, RZ, 0x3c, !PT ;  /* 0x0000001b08087c12 */ /* 0x000fe2000f8e3cff */
[----:B------:R-:W-:Y:S02]  /*32b0*/  UIADD3 UR32, UPT, UPT, UR28, 0x6, URZ ;  /* 0x000000061c207890 */ /* 0x000fe4000fffe0ff */
[----:B------:R-:W-:Y:S01]  /*32c0*/  UIADD3 UR6, UPT, UPT, UR6, 0x20, URZ ;  /* 0x0000002006067890 */ /* 0x000fe2000fffe0ff */
[----:B-1----:R-:W-:Y:S01]  /*32d0*/  @P0 SHF.L.U32 R0, R8, 0x1f, RZ ;  /* 0x0000001f08000819 */ /* 0x002fe200000006ff */
[----:B------:R-:W-:Y:S01]  /*32e0*/  UIADD3 UR12, UPT, UPT, UR12, -0x1, URZ ;  /* 0xffffffff0c0c7890 */ /* 0x000fe2000fffe0ff */
[----:B------:R-:W-:Y:S02]  /*32f0*/  UMOV UR29, 0x40004040 ;  /* 0x40004040001d7882 */ /* 0x000fe40000000000 */
[----:B------:R2:W3:Y:S01]  /*3300*/  @P0 SYNCS.PHASECHK.TRANS64.TRYWAIT P2, [UR26], R0 ;  /* 0x00000000ff0005a7 */ /* 0x0004e2000804111a */
[----:B------:R-:W-:Y:S01]  /*3310*/  ULEA UR26, UR17, UR10, 0x9 ;  /* 0x0000000a111a7291 */ /* 0x000fe2000f8e48ff */
[----:B------:R-:W-:Y:S01]  /*3320*/  UMOV UR27, 0x40004040 ;  /* 0x40004040001b7882 */ /* 0x000fe20000000000 */
[----:B------:R-:W-:Y:S02]  /*3330*/  UMOV UR41, 0x40004040 ;  /* 0x4000404000297882 */ /* 0x000fe40000000000 */
[----:B------:R-:W-:Y:S02]  /*3340*/  UIADD3 UR38, UPT, UPT, UR26, 0x2, URZ ;  /* 0x000000021a267890 */ /* 0x000fe4000fffe0ff */
[----:B------:R-:W-:Y:S02]  /*3350*/  UIADD3 UR34, UPT, UPT, UR26, 0x4, URZ ;  /* 0x000000041a227890 */ /* 0x000fe4000fffe0ff */
[----:B------:R-:W-:Y:S01]  /*3360*/  UIADD3 UR30, UPT, UPT, UR26, 0x6, URZ ;  /* 0x000000061a1e7890 */ /* 0x000fe2000fffe0ff */
[----:B------:R2:W-:Y:S01]  /*3370*/  UTCHMMA gdesc[UR26], gdesc[UR28], tmem[UR8], tmem[UR24], idesc[UR25], UP4 ;  /* 0x00ff181c1a0075ea */ /* 0x0005e2000a000008 */
[----:B------:R-:W-:Y:S01]  /*3380*/  UPLOP3.LUT UP4, UPT, UPT, UPT, UPT, 0x80, 0x8 ;  /* 0x000000000008789c */ /* 0x000fe20003f8f070 */
[----:B------:R-:W-:Y:S01]  /*3390*/  UMOV UR39, 0x40004040 ;  /* 0x4000404000277882 */ /* 0x000fe20000000000 */
[----:B------:R-:W-:Y:S01]  /*33a0*/  UMOV UR37, 0x40004040 ;  /* 0x4000404000257882 */ /* 0x000fe20000000000 */
[----:B------:R2:W-:Y:S01]  /*33b0*/  UTCHMMA gdesc[UR38], gdesc[UR40], tmem[UR8], tmem[UR22], idesc[UR23], UPT ;  /* 0x00ff1628260075ea */ /* 0x0005e2000b800008 */
[----:B------:R-:W-:Y:S01]  /*33c0*/  UMOV UR35, 0x40004040 ;  /* 0x4000404000237882 */ /* 0x000fe20000000000 */
[----:B------:R-:W-:Y:S01]  /*33d0*/  UMOV UR33, 0x40004040 ;  /* 0x4000404000217882 */ /* 0x000fe20000000000 */
[----:B------:R-:W-:Y:S01]  /*33e0*/  UMOV UR31, 0x40004040 ;  /* 0x40004040001f7882 */ /* 0x000fe20000000000 */
[----:B------:R2:W-:Y:S01]  /*33f0*/  UTCHMMA gdesc[UR34], gdesc[UR36], tmem[UR8], tmem[UR20], idesc[UR21], UPT ;  /* 0x00ff1424220075ea */ /* 0x0005e2000b800008 */
[----:B------:R2:W-:Y:S01]  /*3400*/  UTCHMMA gdesc[UR30], gdesc[UR32], tmem[UR8], tmem[UR18], idesc[UR19], UPT ;  /* 0x00ff12201e0075ea */ /* 0x0005e2000b800008 */
[----:B------:R2:W-:Y:S01]  /*3410*/  UTCBAR [UR6], URZ ;  /* 0x000000ff060073e9 */ /* 0x0005e200080000ff */
[----:B------:R-:W-:Y:S01]  /*3420*/  UMOV UR17, UR14 ;  /* 0x0000000e00117c82 */ /* 0x000fe20008000000 */
[----:B------:R-:W-:Y:S05]  /*3430*/  BRA.U UP0, `(.L_x_58) ;  /* 0xfffffffd00507547 */ /* 0x000fea000b83ffff */
.L_x_55:
[----:B------:R-:W-:Y:S01]  /*3440*/  UIADD3 UR15, UPT, UPT, UR15, 0x1, URZ ;  /* 0x000000010f0f7890 */ /* 0x000fe2000fffe0ff */
[C---:B------:R-:W-:Y:S01]  /*3450*/  ISETP.NE.AND P0, PT, R10.reuse, 0x2, PT ;  /* 0x000000020a00780c */ /* 0x040fe20003f05270 */
[----:B------:R-:W-:Y:S02]  /*3460*/  UIADD3 UR7, UPT, UPT, UR7, 0xb0, URZ ;  /* 0x000000b007077890 */ /* 0x000fe4000fffe0ff */
[----:B------:R-:W-:Y:S01]  /*3470*/  UISETP.NE.AND UP0, UPT, UR15, 0x4, UPT ;  /* 0x000000040f00788c */ /* 0x000fe2000bf05270 */
[----:B-12---:R-:W-:Y:S02]  /*3480*/  SEL R0, RZ, 0x1, P0 ;  /* 0x00000001ff007807 */ /* 0x006fe40000000000 */
[----:B------:R-:W-:Y:S01]  /*3490*/  SEL R10, R10, RZ, P0 ;  /* 0x000000ff0a0a7207 */ /* 0x000fe20000000000 */
[----:B------:R-:W-:Y:S01]  /*34a0*/  USEL UR6, URZ, 0x1, UP0 ;  /* 0x00000001ff067887 */ /* 0x000fe20008000000 */
[----:B------:R-:W-:Y:S01]  /*34b0*/  LOP3.LUT R9, R9, R0, RZ, 0x3c, !PT ;  /* 0x0000000009097212 */ /* 0x000fe200078e3cff */
[----:B------:R-:W-:Y:S01]  /*34c0*/  USEL UR15, UR15, URZ, UP0 ;  /* 0x000000ff0f0f7287 */ /* 0x000fe20008000000 */
[----:B------:R1:W-:Y:S03]  /*34d0*/  UTCBAR [UR7], URZ ;  /* 0x000000ff070073e9 */ /* 0x0003e600080000ff */
[----:B------:R-:W-:Y:S01]  /*34e0*/  LOP3.LUT R11, R11, UR6, RZ, 0x3c, !PT ;  /* 0x000000060b0b7c12 */ /* 0x000fe2000f8e3cff */
[----:B------:R-:W-:Y:S07]  /*34f0*/  @P1 BRA `(.L_x_59) ;  /* 0xfffffff800881947 */ /* 0x000fee000383ffff */
[----:B------:R-:W2:Y:S01]  /*3500*/  S2UR UR4, SR_CgaCtaId ;  /* 0x00000000000479c3 */ /* 0x000ea20000008800 */
[----:B------:R-:W-:Y:S01]  /*3510*/  ELECT P0, URZ, PT ;  /* 0x0000000000ff782f */ /* 0x000fe20003800000 */
[----:B------:R-:W-:Y:S01]  /*3520*/  IMAD.MOV.U32 R0, RZ, RZ, 0x1 ;  /* 0x00000001ff007424 */ /* 0x000fe200078e00ff */
[----:B------:R-:W-:Y:S01]  /*3530*/  UIADD3 UR5, UPT, UPT, UR5, 0xd0, URZ ;  /* 0x000000d005057890 */ /* 0x000fe2000fffe0ff */
[----:B------:R-:W-:Y:S01]  /*3540*/  SHF.L.U32 R2, R11, 0x1f, RZ ;  /* 0x0000001f0b027819 */ /* 0x000fe200000006ff */
[----:B------:R-:W-:-:S03]  /*3550*/  UMOV UR6, 0x40 ;  /* 0x0000004000067882 */ /* 0x000fc60000000000 */
[----:B------:R-:W-:Y:S01]  /*3560*/  UVIRTCOUNT.DEALLOC.SMPOOL 0x80 ;  /* 0x000000800000784c */ /* 0x000fe20000000000 */
[----:B--2---:R-:W-:Y:S02]  /*3570*/  ULEA UR4, UR4, UR6, 0x18 ;  /* 0x0000000604047291 */ /* 0x004fe4000f8ec0ff */
[----:B------:R-:W-:-:S07]  /*3580*/  ULEA UR6, UR15, UR5, 0x3 ;  /* 0x000000050f067291 */ /* 0x000fce000f8e18ff */
[----:B------:R2:W-:Y:S02]  /*3590*/  @P0 STS.U8 [UR4+0x1c], R0 ;  /* 0x00001c00ff000988 */ /* 0x0005e40008000004 */
[----:B------:R-:W4:Y:S02]  /*35a0*/  SYNCS.PHASECHK.TRANS64.TRYWAIT P0, [UR6], R2 ;  /* 0x00000002ff0075a7 */ /* 0x000f240008001106 */
[----:B--2-4-:R-:W-:Y:S05]  /*35b0*/  @!P0 BRA `(.L_x_60) ;  /* 0x0000005c00648947 */ /* 0x014fea0003800000 */
.L_x_151:
[----:B-1----:R-:W-:-:S04]  /*35c0*/  UIADD3 UR7, UPT, UPT, UR15, 0x1, URZ ;  /* 0x000000010f077890 */ /* 0x002fc8000fffe0ff */
[----:B------:R-:W-:-:S04]  /*35d0*/  UISETP.NE.AND UP0, UPT, UR7, 0x4, UPT ;  /* 0x000000040700788c */ /* 0x000fc8000bf05270 */
[----:B------:R-:W-:Y:S02]  /*35e0*/  USEL UR8, URZ, 0x1, UP0 ;  /* 0x00000001ff087887 */ /* 0x000fe40008000000 */
[----:B------:R-:W-:-:S04]  /*35f0*/  USEL UR7, UR7, URZ, UP0 ;  /* 0x000000ff07077287 */ /* 0x000fc80008000000 */
[----:B------:R-:W-:Y:S01]  /*3600*/  ULEA UR6, UR7, UR5, 0x3 ;  /* 0x0000000507067291 */ /* 0x000fe2000f8e18ff */
[----:B--2---:R-:W-:-:S04]  /*3610*/  LOP3.LUT R2, R11, UR8, RZ, 0x3c, !PT ;  /* 0x000000080b027c12 */ /* 0x004fc8000f8e3cff */
[----:B------:R-:W-:-:S04]  /*3620*/  SHF.L.U32 R3, R2, 0x1f, RZ ;  /* 0x0000001f02037819 */ /* 0x000fc800000006ff */
[----:B------:R-:W1:Y:S02]  /*3630*/  SYNCS.PHASECHK.TRANS64.TRYWAIT P0, [UR6], R3 ;  /* 0x00000003ff0075a7 */ /* 0x000e640008001106 */
[----:B-1----:R-:W-:Y:S05]  /*3640*/  @!P0 BRA `(.L_x_61) ;  /* 0x0000005c00588947 */ /* 0x002fea0003800000 */
.L_x_153:
        /* <DEDUP_REMOVED lines=9> */
.L_x_155:
[----:B------:R-:W-:-:S04]  /*36e0*/  UIADD3 UR7, UPT, UPT, UR7, 0x1, URZ ;  /* 0x0000000107077890 */ /* 0x000fc8000fffe0ff */
[----:B------:R-:W-:-:S04]  /*36f0*/  UISETP.NE.AND UP0, UPT, UR7, 0x4, UPT ;  /* 0x000000040700788c */ /* 0x000fc8000bf05270 */
[----:B------:R-:W-:Y:S02]  /*3700*/  USEL UR6, URZ, 0x1, UP0 ;  /* 0x00000001ff067887 */ /* 0x000fe40008000000 */
[----:B------:R-:W-:-:S04]  /*3710*/  USEL UR7, UR7, URZ, UP0 ;  /* 0x000000ff07077287 */ /* 0x000fc80008000000 */
[----:B------:R-:W-:Y:S01]  /*3720*/  ULEA UR7, UR7, UR5, 0x3 ;  /* 0x0000000507077291 */ /* 0x000fe2000f8e18ff */
[----:B------:R-:W-:-:S04]  /*3730*/  LOP3.LUT R2, R2, UR6, RZ, 0x3c, !PT ;  /* 0x0000000602027c12 */ /* 0x000fc8000f8e3cff */
[----:B------:R-:W-:-:S04]  /*3740*/  SHF.L.U32 R2, R2, 0x1f, RZ ;  /* 0x0000001f02027819 */ /* 0x000fc800000006ff */
[----:B------:R-:W2:Y:S02]  /*3750*/  SYNCS.PHASECHK.TRANS64.TRYWAIT P0, [UR7], R2 ;  /* 0x00000002ff0075a7 */ /* 0x000ea40008001107 */
[----:B--2---:R-:W-:Y:S05]  /*3760*/  @!P0 BRA `(.L_x_63) ;  /* 0x0000005c00408947 */ /* 0x004fea0003800000 */
.L_x_157:
[----:B------:R-:W-:Y:S01]  /*3770*/  NOP ;  /* 0x0000000000007918 */ /* 0x000fe20000000000 */
[----:B-1----:R-:W1:Y:S01]  /*3780*/  LDS R0, [UR4+0x14] ;  /* 0x00001404ff007984 */ /* 0x002e620008000800 */
[----:B------:R-:W-:Y:S01]  /*3790*/  ULOP3.LUT UR6, UR16, 0xffff, URZ, 0xc0, !UPT ;  /* 0x0000ffff10067892 */ /* 0x000fe2000f8ec0ff */
[----:B------:R-:W-:Y:S01]  /*37a0*/  UMOV UR8, 0xffff ;  /* 0x0000ffff00087882 */ /* 0x000fe20000000000 */
[----:B------:R-:W-:Y:S02]  /*37b0*/  UMOV UR5, 0x1 ;  /* 0x0000000100057882 */ /* 0x000fe40000000000 */
[----:B------:R-:W-:-:S04]  /*37c0*/  USHF.R.U32.HI UR6, URZ, 0x5, UR6 ;  /* 0x00000005ff067899 */ /* 0x000fc80008011606 */
[----:B------:R-:W-:Y:S02]  /*37d0*/  USHF.L.U32 UR8, UR8, UR6, URZ ;  /* 0x0000000608087299 */ /* 0x000fe400080006ff */
[----:B------:R-:W-:-:S04]  /*37e0*/  USHF.L.U32 UR5, UR5, UR6, URZ ;  /* 0x0000000605057299 */ /* 0x000fc800080006ff */
[----:B-1----:R-:W-:-:S04]  /*37f0*/  LOP3.LUT R0, R0, UR8, RZ, 0xc0, !PT ;  /* 0x0000000800007c12 */ /* 0x002fc8000f8ec0ff */
[----:B------:R-:W-:-:S13]  /*3800*/  ISETP.NE.AND P0, PT, R0, UR8, PT ;  /* 0x0000000800007c0c */ /* 0x000fda000bf05270 */
[----:B------:R-:W-:Y:S05]  /*3810*/  @P0 BRA `(.L_x_64) ;  /* 0x0000000000580947 */ /* 0x000fea0003800000 */
[----:B------:R-:W1:Y:S02]  /*3820*/  LDS R0, [UR4+0x18] ;  /* 0x00001804ff007984 */ /* 0x000e640008000800 */
[----:B-1----:R-:W-:-:S04]  /*3830*/  LOP3.LUT R0, R0, UR5, RZ, 0xc0, !PT ;  /* 0x0000000500007c12 */ /* 0x002fc8000f8ec0ff */
[----:B------:R-:W-:-:S13]  /*3840*/  ISETP.NE.AND P0, PT, R0, UR5, PT ;  /* 0x0000000500007c0c */ /* 0x000fda000bf05270 */
[----:B------:R-:W-:Y:S05]  /*3850*/  @P0 BRA `(.L_x_65) ;  /* 0x00000000003c0947 */ /* 0x000fea0003800000 */
[----:B------:R-:W1:Y:S01]  /*3860*/  S2R R2, SR_LANEID ;  /* 0x0000000000027919 */ /* 0x000e620000000000 */
[----:B------:R-:W-:Y:S01]  /*3870*/  ULOP3.LUT UR8, URZ, UR8, URZ, 0x33, !UPT ;  /* 0x00000008ff087292 */ /* 0x000fe2000f8e33ff */
[----:B------:R-:W-:Y:S02]  /*3880*/  VOTEU.ANY UR7, UPT, PT ;  /* 0x0000000000077886 */ /* 0x000fe400038e0100 */
[----:B------:R-:W-:-:S03]  /*3890*/  UFLO.U32 UR7, UR7 ;  /* 0x00000007000772bd */ /* 0x000fc600080e0000 */
[----:B------:R-:W-:-:S04]  /*38a0*/  IMAD.U32 R0, RZ, RZ, UR8 ;  /* 0x00000008ff007e24 */ /* 0x000fc8000f8e00ff */
[----:B------:R2:W4:Y:S02]  /*38b0*/  REDUX UR6, R0 ;  /* 0x00000000000673c4 */ /* 0x0005240000000000 */
[----:B------:R1:W-:Y:S02]  /*38c0*/  UTCATOMSWS.AND URZ, UR8 ;  /* 0x0000000800ff79e3 */ /* 0x0003e40008000000 */
[----:B-1----:R-:W-:Y:S02]  /*38d0*/  ISETP.EQ.U32.AND P0, PT, R2, UR7, PT ;  /* 0x0000000702007c0c */ /* 0x002fe4000bf02070 */
[----:B--2---:R-:W-:Y:S02]  /*38e0*/  LOP3.LUT R0, RZ, UR5, RZ, 0x33, !PT ;  /* 0x00000005ff007c12 */ /* 0x004fe4000f8e33ff */
[----:B----4-:R-:W-:Y:S02]  /*38f0*/  MOV R2, UR6 ;  /* 0x0000000600027c02 */ /* 0x010fe40008000f00 */
[----:B------:R-:W1:Y:S07]  /*3900*/  REDUX UR5, R0 ;  /* 0x00000000000573c4 */ /* 0x000e6e0000000000 */
[----:B------:R2:W-:Y:S01]  /*3910*/  @P0 ATOMS.AND RZ, [UR4+0x14], R2 ;  /* 0x00001402ffff098c */ /* 0x0005e2000a800004 */
[----:B-1----:R-:W-:-:S05]  /*3920*/  IMAD.U32 R0, RZ, RZ, UR5 ;  /* 0x00000005ff007e24 */ /* 0x002fca000f8e00ff */
[----:B------:R2:W-:Y:S01]  /*3930*/  @P0 ATOMS.AND RZ, [UR4+0x18], R0 ;  /* 0x00001800ffff098c */ /* 0x0005e2000a800004 */
[----:B------:R-:W-:Y:S05]  /*3940*/  BRA `(.L_x_66) ;  /* 0x0000000000147947 */ /* 0x000fea0003800000 */
.L_x_65:
[----:B------:R-:W-:Y:S02]  /*3950*/  MOV R2, 0x3970 ;  /* 0x0000397000027802 */ /* 0x000fe40000000f00 */
[----:B---3-5:R-:W-:Y:S05]  /*3960*/  CALL.REL.NOINC `($__internal_0_$__cuda_sm10x_tcgen05_guardrail_trap_col_being_dealloced_not_returned_by_alloc) ;  /* 0x0000006000287944 */ /* 0x028fea0003c00000 */
[----:B------:R-:W-:Y:S05]  /*3970*/  BRA `(.L_x_66) ;  /* 0x0000000000087947 */ /* 0x000fea0003800000 */
.L_x_64:
[----:B------:R-:W-:Y:S02]  /*3980*/  MOV R2, 0x39a0 ;  /* 0x000039a000027802 */ /* 0x000fe40000000f00 */
[----:B---3-5:R-:W-:Y:S05]  /*3990*/  CALL.REL.NOINC `($__internal_2_$__cuda_sm10x_tcgen05_guardrail_trap_unallocated_columns_being_dealloced) ;  /* 0x0000006000347944 */ /* 0x028fea0003c00000 */
.L_x_66:
[----:B------:R-:W-:Y:S01]  /*39a0*/  NOP ;  /* 0x0000000000007918 */ /* 0x000fe20000000000 */
[----:B------:R-:W-:Y:S05]  /*39b0*/  EXIT ;  /* 0x000000000000794d */ /* 0x000fea0003800000 */
.L_x_48:
[----:B------:R-:W-:-:S09]  /*39c0*/  UISETP.NE.OR UP2, UPT, UR8, 0x3, !UP2 ;  /* 0x000000030800788c */ /* 0x000fd2000d745670 */
[----:B------:R-:W-:Y:S05]  /*39d0*/  BRA.U UP2, `(.L_x_67) ;  /* 0x0000001102087547 */ /* 0x000fea000b800000 */
[----:B------:R-:W1:Y:S01]  /*39e0*/  LDC R0, c[0x0][0xb30] ;  /* 0x0002cc00ff007b82 */ /* 0x000e620000000800 */
[----:B------:R-:W2:Y:S01]  /*39f0*/  LDCU.64 UR8, c[0x0][0x888] ;  /* 0x00011100ff0877ac */ /* 0x000ea20008000a00 */
[----:B------:R-:W-:Y:S02]  /*3a00*/  HFMA2 R27, -RZ, RZ, 0, 0 ;  /* 0x00000000ff1b7431 */ /* 0x000fe400000001ff */
[----:B------:R-:W-:Y:S01]  /*3a10*/  IMAD.MOV.U32 R29, RZ, RZ, 0x1 ;  /* 0x00000001ff1d7424 */ /* 0x000fe200078e00ff */
[----:B------:R-:W-:Y:S01]  /*3a20*/  MOV R25, 0x2000 ;  /* 0x0000200000197802 */ /* 0x000fe20000000f00 */
[----:B------:R-:W4:Y:S01]  /*3a30*/  LDCU.64 UR4, c[0x0][0x890] ;  /* 0x00011200ff0477ac */ /* 0x000f220008000a00 */
[----:B------:R-:W-:Y:S01]  /*3a40*/  IMAD.MOV.U32 R28, RZ, RZ, RZ ;  /* 0x000000ffff1c7224 */ /* 0x000fe200078e00ff */
[----:B------:R-:W3:Y:S01]  /*3a50*/  LDC R24, c[0x0][0x370] ;  /* 0x0000dc00ff187b82 */ /* 0x000ee20000000800 */
[----:B------:R-:W-:Y:S01]  /*3a60*/  UMOV UR7, 0x400 ;  /* 0x0000040000077882 */ /* 0x000fe20000000000 */
[----:B------:R-:W-:-:S02]  /*3a70*/  UPLOP3.LUT UP1, UPT, UPT, UPT, UPT, 0x40, 0x4 ;  /* 0x000000000004789c */ /* 0x000fc40003f2e870 */
[----:B------:R-:W-:-:S04]  /*3a80*/  ULEA UR7, UR37, UR7, 0x18 ;  /* 0x0000000725077291 */ /* 0x000fc8000f8ec0ff */
[----:B------:R-:W3:Y:S01]  /*3a90*/  LDC R3, c[0x0][0xb0c] ;  /* 0x0002c300ff037b82 */ /* 0x000ee20000000800 */
[----:B------:R-:W-:Y:S02]  /*3aa0*/  UIADD3 UR13, UPT, UPT, UR7, 0x58, URZ ;  /* 0x00000058070d7890 */ /* 0x000fe4000fffe0ff */
[----:B--2---:R-:W-:Y:S02]  /*3ab0*/  UISETP.NE.U32.AND UP2, UPT, UR8, URZ, UPT ;  /* 0x000000ff0800728c */ /* 0x004fe4000bf45070 */
[----:B------:R-:W-:Y:S02]  /*3ac0*/  UIADD3 UR33, UPT, UPT, UR7, 0x40, URZ ;  /* 0x0000004007217890 */ /* 0x000fe4000fffe0ff */
[----:B----4-:R-:W-:Y:S01]  /*3ad0*/  UISETP.NE.U32.AND UP3, UPT, UR4, URZ, UPT ;  /* 0x000000ff0400728c */ /* 0x010fe2000bf65070 */
[----:B------:R-:W2:Y:S01]  /*3ae0*/  LDC R18, c[0x0][0xb20] ;  /* 0x0002c800ff127b82 */ /* 0x000ea20000000800 */
[----:B-1----:R-:W-:Y:S01]  /*3af0*/  ISETP.NE.AND P1, PT, R0, 0x1, PT ;  /* 0x000000010000780c */ /* 0x002fe20003f25270 */
[----:B------:R-:W-:-:S02]  /*3b00*/  UISETP.NE.AND.EX UP2, UPT, UR9, URZ, UPT, UP2 ;  /* 0x000000ff0900728c */ /* 0x000fc4000bf45320 */
[----:B------:R-:W-:Y:S02]  /*3b10*/  UIADD3 UR25, UPT, UPT, UR7, 0x48, URZ ;  /* 0x0000004807197890 */ /* 0x000fe4000fffe0ff */
[----:B------:R-:W-:Y:S02]  /*3b20*/  UIADD3 UR17, UPT, UPT, UR7, 0x50, URZ ;  /* 0x0000005007117890 */ /* 0x000fe4000fffe0ff */
[----:B------:R-:W1:Y:S01]  /*3b30*/  LDC.64 R30, c[0x0][0x348] ;  /* 0x0000d200ff1e7b82 */ /* 0x000e620000000a00 */
[----:B------:R-:W-:Y:S02]  /*3b40*/  UPRMT UR13, UR37, 0x654, UR13 ;  /* 0x00000654250d7896 */ /* 0x000fe4000800000d */
[----:B------:R-:W-:-:S05]  /*3b50*/  UISETP.NE.AND.EX UP3, UPT, UR5, URZ, UPT, UP3 ;  /* 0x000000ff0500728c */ /* 0x000fca000bf65330 */
[----:B------:R-:W4:Y:S08]  /*3b60*/  LDC.64 R16, c[0x0][0xb10] ;  /* 0x0002c400ff107b82 */ /* 0x000f300000000a00 */
[----:B------:R-:W1:Y:S08]  /*3b70*/  LDC.64 R6, c[0x0][0xb18] ;  /* 0x0002c600ff067b82 */ /* 0x000e700000000a00 */
[----:B------:R-:W1:Y:S08]  /*3b80*/  LDC.64 R4, c[0x0][0xb28] ;  /* 0x0002ca00ff047b82 */ /* 0x000e700000000a00 */
[----:B--23--:R-:W1:Y:S02]  /*3b90*/  LDC R19, c[0x0][0x374] ;  /* 0x0000dd00ff137b82 */ /* 0x00ce640000000800 */
.L_x_78:
[C---:B------:R-:W-:Y:S02]  /*3ba0*/  LEA R0, R28.reuse, UR7, 0x3 ;  /* 0x000000071c007c11 */ /* 0x040fe4000f8e18ff */
[----:B------:R-:W-:Y:S02]  /*3bb0*/  SHF.L.U32 R2, R27, 0x1f, RZ ;  /* 0x0000001f1b027819 */ /* 0x000fe400000006ff */
[----:B------:R-:W-:Y:S02]  /*3bc0*/  LEA R20, R28, UR7, 0x4 ;  /* 0x000000071c147c11 */ /* 0x000fe4000f8e20ff */
[----:B--2---:R-:W2:Y:S02]  /*3bd0*/  SYNCS.PHASECHK.TRANS64.TRYWAIT P0, [R0+URZ+0x90], R2 ;  /* 0x00009002000075a7 */ /* 0x004ea400080011ff */
[----:B--2---:R-:W-:Y:S05]  /*3be0*/  @!P0 BRA `(.L_x_68) ;  /* 0x0000005800388947 */ /* 0x004fea0003800000 */
.L_x_158:
[----:B------:R-:W-:Y:S01]  /*3bf0*/  ISETP.GE.AND P0, PT, R40, 0x1, PT ;  /* 0x000000012800780c */ /* 0x000fe20003f06270 */
[----:B------:R-:W3:Y:S01]  /*3c00*/  LDS.128 R20, [R20+0x120] ;  /* 0x0001200014147984 */ /* 0x000ee20000000c00 */
[----:B--2---:R-:W-:Y:S01]  /*3c10*/  VIADD R0, R0, 0xa0 ;  /* 0x000000a000007836 */ /* 0x004fe20000000000 */
[----:B------:R-:W-:Y:S01]  /*3c20*/  @!PT LDS RZ, [RZ] ;  /* 0x00000000fffff984 */ /* 0x000fe20000000800 */
[----:B------:R-:W-:Y:S01]  /*3c30*/  @!PT LDS RZ, [RZ] ;  /* 0x00000000fffff984 */ /* 0x000fe20000000800 */
[----:B------:R-:W-:Y:S01]  /*3c40*/  @!PT LDS RZ, [RZ] ;  /* 0x00000000fffff984 */ /* 0x000fe20000000800 */
[----:B------:R-:W-:Y:S01]  /*3c50*/  @!PT LDS RZ, [RZ] ;  /* 0x00000000fffff984 */ /* 0x000fe20000000800 */
[----:B------:R2:W-:Y:S06]  /*3c60*/  MEMBAR.ALL.CTA ;  /* 0x0000000000007992 */ /* 0x0005ec0000008000 */
[----:B--2---:R-:W2:Y:S01]  /*3c70*/  FENCE.VIEW.ASYNC.S ;  /* 0x00000000000073c6 */ /* 0x004ea20000000000 */
[----:B------:R-:W-:Y:S04]  /*3c80*/  PRMT R0, RZ, 0x654, R0 ;  /* 0x00000654ff007816 */ /* 0x000fe80000000000 */
[----:B--2---:R2:W-:Y:S01]  /*3c90*/  SYNCS.ARRIVE.TRANS64.RED.A1T0 RZ, [R0+URZ], RZ ;  /* 0x000000ff00ff79a7 */ /* 0x0045e200081004ff */
[----:B---3--:R-:W-:Y:S11]  /*3ca0*/  LOP3.LUT P3, RZ, R22, 0x1, RZ, 0xc0, !PT ;  /* 0x0000000116ff7812 */ /* 0x008ff6000786c0ff */
[----:B------:R-:W-:Y:S02]  /*3cb0*/  @!UPT UIADD3 URZ, UPT, UPT, URZ, URZ, URZ ;  /* 0x000000fffffff290 */ /* 0x000fe4000fffe0ff */
[----:B------:R-:W-:Y:S02]  /*3cc0*/  @P3 MOV R11, R20 ;  /* 0x00000014000b3202 */ /* 0x000fe40000000f00 */
[----:B------:R-:W-:Y:S01]  /*3cd0*/  @P3 LOP3.LUT R10, R21, 0xffff, RZ, 0xc0, !PT ;  /* 0x0000ffff150a3812 */ /* 0x000fe200078ec0ff */
[----:B--2---:R-:W-:Y:S06]  /*3ce0*/  @!P0 BRA `(.L_x_69) ;  /* 0x0000000000a48947 */ /* 0x004fec0003800000 */
[-C--:B-1----:R-:W-:Y:S01]  /*3cf0*/  IMAD.HI.U32 R0, R19, R7.reuse, RZ ;  /* 0x0000000713007227 */ /* 0x082fe200078e00ff */
[----:B------:R-:W-:Y:S02]  /*3d00*/  ISETP.NE.AND P0, PT, R6, 0x1, PT ;  /* 0x000000010600780c */ /* 0x000fe40003f05270 */
[----:B------:R-:W-:Y:S01]  /*3d10*/  ISETP.NE.AND P2, PT, R40, 0x1, PT ;  /* 0x000000012800780c */ /* 0x000fe20003f45270 */
[----:B----4-:R-:W-:Y:S01]  /*3d20*/  IMAD.HI.U32 R9, R24, R16, RZ ;  /* 0x0000001018097227 */ /* 0x010fe200078e00ff */
[----:B------:R-:W-:Y:S02]  /*3d30*/  SHF.R.U32.HI R0, RZ, R18, R0 ;  /* 0x00000012ff007219 */ /* 0x000fe40000011600 */
[----:B------:R-:W-:Y:S01]  /*3d40*/  ISETP.NE.AND P4, PT, R3, 0x1, PT ;  /* 0x000000010300780c */ /* 0x000fe20003f85270 */
[----:B------:R-:W-:Y:S01]  /*3d50*/  IMAD.HI.U32 R13, R10, R7, RZ ;  /* 0x000000070a0d7227 */ /* 0x000fe200078e00ff */
[----:B------:R-:W-:Y:S02]  /*3d60*/  SHF.R.U32.HI R9, RZ, R17, R9 ;  /* 0x00000011ff097219 */ /* 0x000fe40000011609 */
[----:B------:R-:W-:Y:S01]  /*3d70*/  SEL R0, R19, R0, !P0 ;  /* 0x0000000013007207 */ /* 0x000fe20004000000 */
[----:B------:R-:W-:Y:S01]  /*3d80*/  IMAD.HI.U32 R12, R11, R16, RZ ;  /* 0x000000100b0c7227 */ /* 0x000fe200078e00ff */
[----:B------:R-:W-:Y:S03]  /*3d90*/  SEL R9, R24, R9, !P4 ;  /* 0x0000000918097207 */ /* 0x000fe60006000000 */
[-C--:B------:R-:W-:Y:S01]  /*3da0*/  IMAD.HI.U32 R8, R0, R4.reuse, RZ ;  /* 0x0000000400087227 */ /* 0x080fe200078e00ff */
[----:B------:R-:W-:Y:S03]  /*3db0*/  SHF.R.U32.HI R12, RZ, R17, R12 ;  /* 0x00000011ff0c7219 */ /* 0x000fe6000001160c */
[----:B------:R-:W-:Y:S01]  /*3dc0*/  IMAD.HI.U32 R2, R9, R4, RZ ;  /* 0x0000000409027227 */ /* 0x000fe200078e00ff */
[-C--:B------:R-:W-:Y:S02]  /*3dd0*/  @P2 SHF.R.U32.HI R0, RZ, R5.reuse, R8 ;  /* 0x00000005ff002219 */ /* 0x080fe40000011608 */
[----:B------:R-:W-:Y:S02]  /*3de0*/  SHF.R.U32.HI R8, RZ, R18, R13 ;  /* 0x00000012ff087219 */ /* 0x000fe4000001160d */
[----:B------:R-:W-:Y:S01]  /*3df0*/  @P2 SHF.R.U32.HI R9, RZ, R5, R2 ;  /* 0x00000005ff092219 */ /* 0x000fe20000011602 */
[----:B------:R-:W-:Y:S01]  /*3e00*/  IMAD R0, R40, R0, RZ ;  /* 0x0000000028007224 */ /* 0x000fe200078e02ff */
[----:B------:R-:W-:Y:S02]  /*3e10*/  SEL R8, R10, R8, !P0 ;  /* 0x000000080a087207 */ /* 0x000fe40004000000 */
[----:B------:R-:W-:Y:S01]  /*3e20*/  SEL R2, R11, R12, !P4 ;  /* 0x0000000c0b027207 */ /* 0x000fe20006000000 */
[----:B------:R-:W-:Y:S01]  /*3e30*/  IMAD R12, R40, R9, RZ ;  /* 0x00000009280c7224 */ /* 0x000fe200078e02ff */
[C---:B------:R-:W-:Y:S01]  /*3e40*/  ISETP.GE.AND P0, PT, R8.reuse, R0, PT ;  /* 0x000000000800720c */ /* 0x040fe20003f06270 */
[----:B------:R-:W-:Y:S03]  /*3e50*/  IMAD.HI.U32 R0, R8, R4, RZ ;  /* 0x0000000408007227 */ /* 0x000fe600078e00ff */
[----:B------:R-:W-:Y:S02]  /*3e60*/  ISETP.GE.OR P0, PT, R2, R12, P0 ;  /* 0x0000000c0200720c */ /* 0x000fe40000706670 */
[-C--:B------:R-:W-:Y:S04]  /*3e70*/  SHF.R.U32.HI R0, RZ, R5.reuse, R0 ;  /* 0x00000005ff007219 */ /* 0x080fe80000011600 */
[----:B------:R-:W-:Y:S05]  /*3e80*/  SEL R13, R8, R0, !P2 ;  /* 0x00000000080d7207 */ /* 0x000fea0005000000 */
[----:B------:R-:W-:Y:S02]  /*3e90*/  IMAD.MOV R12, RZ, RZ, -R13 ;  /* 0x000000ffff0c7224 */ /* 0x000fe400078e0a0d */
[----:B------:R-:W-:Y:S04]  /*3ea0*/  @!P0 IMAD.HI.U32 R0, R2, R4, RZ ;  /* 0x0000000402008227 */ /* 0x000fe800078e00ff */
[----:B------:R-:W-:Y:S01]  /*3eb0*/  IMAD R12, R40, R12, R8 ;  /* 0x0000000c280c7224 */ /* 0x000fe200078e0208 */
[----:B------:R-:W-:Y:S04]  /*3ec0*/  @!P0 SHF.R.U32.HI R0, RZ, R5, R0 ;  /* 0x00000005ff008219 */ /* 0x000fe80000011600 */
[----:B------:R-:W-:Y:S04]  /*3ed0*/  @!P0 SEL R0, R2, R0, !P2 ;  /* 0x0000000002008207 */ /* 0x000fe80005000000 */
[----:B------:R-:W-:Y:S01]  /*3ee0*/  @!P0 IADD3 R13, PT, PT, R13, -R0, RZ ;  /* 0x800000000d0d8210 */ /* 0x000fe20007ffe0ff */
[----:B------:R-:W-:Y:S01]  /*3ef0*/  @!P0 IMAD R0, R9, R12, R0 ;  /* 0x0000000c09008224 */ /* 0x000fe200078e0200 */
[----:B------:R-:W-:Y:S01]  /*3f00*/  IADD3 R9, PT, PT, -R8, RZ, RZ ;  /* 0x000000ff08097210 */ /* 0x000fe20007ffe1ff */
[--C-:B------:R-:W-:Y:S02]  /*3f10*/  IMAD.MOV R12, RZ, RZ, -R2.reuse ;  /* 0x000000ffff0c7224 */ /* 0x100fe400078e0a02 */
[----:B------:R-:W-:Y:S02]  /*3f20*/  @!P0 IMAD R8, R13, R40, R2 ;  /* 0x000000280d088224 */ /* 0x000fe400078e0202 */
[----:B------:R-:W-:Y:S02]  /*3f30*/  @!P0 IMAD.MOV.U32 R2, RZ, RZ, R0 ;  /* 0x000000ffff028224 */ /* 0x000fe400078e0000 */
[----:B------:R-:W-:Y:S02]  /*3f40*/  IMAD R11, R3, R12, R11 ;  /* 0x0000000c030b7224 */ /* 0x000fe400078e020b */
[----:B------:R-:W-:Y:S02]  /*3f50*/  IMAD R10, R6, R9, R10 ;  /* 0x00000009060a7224 */ /* 0x000fe400078e020a */
[----:B------:R-:W-:Y:S02]  /*3f60*/  IMAD R11, R2, R3, R11 ;  /* 0x00000003020b7224 */ /* 0x000fe400078e020b */
[----:B------:R-:W-:Y:S02]  /*3f70*/  IMAD R10, R8, R6, R10 ;  /* 0x00000006080a7224 */ /* 0x000fe400078e020a */
.L_x_69:
[----:B------:R-:W-:Y:S05]  /*3f80*/  BRA.U UP1, `(.L_x_70) ;  /* 0x0000000101107547 */ /* 0x000fea000b800000 */
[----:B------:R-:W-:Y:S04]  /*3f90*/  MOV R2, UR6 ;  /* 0x0000000600027c02 */ /* 0x000fe80008000f00 */
[----:B------:R-:W-:Y:S04]  /*3fa0*/  SHF.L.U32 R2, R2, 0x1f, RZ ;  /* 0x0000001f02027819 */ /* 0x000fe800000006ff */
[----:B------:R-:W2:Y:S02]  /*3fb0*/  SYNCS.PHASECHK.TRANS64.TRYWAIT P0, [UR7+0x88], R2 ;  /* 0x00008802ff0075a7 */ /* 0x000ea40008001107 */
[----:B--2---:R-:W-:Y:S05]  /*3fc0*/  @!P0 BRA `(.L_x_71) ;  /* 0x0000005400548947 */ /* 0x004fea0003800000 */
.L_x_70:
[----:B------:R-:W-:Y:S02]  /*3fd0*/  R2UR UR35, R15 ;  /* 0x000000000f2372ca */ /* 0x000fe400000e0000 */
[----:B------:R-:W-:Y:S02]  /*3fe0*/  R2UR UR34, R14 ;  /* 0x000000000e2272ca */ /* 0x000fe400000e0000 */
[----:B------:R-:W-:Y:S02]  /*3ff0*/  ISETP.NE.U32.AND P2, PT, RZ, UR4, PT ;  /* 0x00000004ff007c0c */ /* 0x000fe4000bf45070 */
[----:B------:R-:W-:Y:S02]  /*4000*/  SHF.L.U32 R14, R29, 0x1f, RZ ;  /* 0x0000001f1d0e7819 */ /* 0x000fe400000006ff */
[----:B------:R-:W-:Y:S05]  /*4010*/  ISETP.NE.AND.EX P2, PT, RZ, UR5, PT, P2 ;  /* 0x00000005ff007c0c */ /* 0x000fea000bf45320 */
[----:B------:R-:W-:Y:S02]  /*4020*/  USHF.L.U32 UR35, UR35, 0x6, URZ ;  /* 0x0000000623237899 */ /* 0x000fe400080006ff */
[----:B------:R-:W-:Y:S01]  /*4030*/  USHF.L.U32 UR34, UR34, 0x8, URZ ;  /* 0x0000000822227899 */ /* 0x000fe200080006ff */
[----:B------:R-:W-:Y:S11]  /*4040*/  BRA.U !UP3, `(.L_x_72) ;  /* 0x000000010b347547 */ /* 0x000ff6000b800000 */
[----:B------:R-:W-:Y:S01]  /*4050*/  UPLOP3.LUT UP0, UPT, UPT, UPT, UP2, 0x80, 0x8 ;  /* 0x000000000008789c */ /* 0x000fe20003f0f020 */
[----:B--2---:R-:W-:Y:S02]  /*4060*/  HFMA2 R0, -RZ, RZ, 0, 5.9604644775390625e-08 ;  /* 0x00000001ff007431 */ /* 0x004fe400000001ff */
[----:B------:R-:W-:Y:S03]  /*4070*/  IMAD.MOV.U32 R88, RZ, RZ, 0x1 ;  /* 0x00000001ff587424 */ /* 0x000fe600078e00ff */
[----:B------:R-:W-:Y:S05]  /*4080*/  PLOP3.LUT P0, PT, PT, PT, UP0, 0x80, 0x8 ;  /* 0x000000000008781c */ /* 0x000fea0003f0f008 */
[----:B------:R-:W2:Y:S01]  /*4090*/  @UP0 LDCU.64 UR10, c[0x0][0x888] ;  /* 0x00011100ff0a07ac */ /* 0x000ea20008000a00 */
[----:B------:R-:W-:Y:S07]  /*40a0*/  @UP0 UIMAD UR8, UR36, UR4, URZ ;  /* 0x00000004240802a4 */ /* 0x000fee000f8e02ff */
[----:B------:R-:W-:Y:S01]  /*40b0*/  @!P0 PRMT R88, R0, 0x7610, R88 ;  /* 0x0000761000588816 */ /* 0x000fe20000000058 */
[----:B--2---:R-:W-:Y:S03]  /*40c0*/  @UP0 UIMAD.WIDE UR10, UR8, 0x4, UR10 ;  /* 0x00000004080a08a5 */ /* 0x004fe6000f8e020a */
[----:B------:R-:W2:Y:S03]  /*40d0*/  @!UP0 LDCU UR8, c[0x0][0x880] ;  /* 0x00011000ff0887ac */ /* 0x000ea60008000800 */
[----:B------:R-:W-:Y:S01]  /*40e0*/  IMAD.U32 R8, RZ, RZ, UR10 ;  /* 0x0000000aff087e24 */ /* 0x000fe2000f8e00ff */
[----:B------:R-:W-:Y:S05]  /*40f0*/  MOV R9, UR11 ;  /* 0x0000000b00097c02 */ /* 0x000fea0008000f00 */
[----:B-----5:R3:W5:Y:S02]  /*4100*/  @P0 LDG.E R49, desc[UR46][R8.64] ;  /* 0x0000002e08310981 */ /* 0x020764000c1e1900 */
[----:B--23--:R-:W-:Y:S07]  /*4110*/  @!P0 IMAD.U32 R49, RZ, RZ, UR8 ;  /* 0x00000008ff318e24 */ /* 0x00cfee000f8e00ff */
.L_x_72:
[----:B-----5:R-:W-:Y:S01]  /*4120*/  @!P2 FSETP.EQ.AND P0, PT, R49, RZ, PT ;  /* 0x000000ff3100a20b */ /* 0x020fe20003f02000 */
[----:B------:R-:W-:Y:S01]  /*4130*/  @!UPT UIADD3 URZ, UPT, UPT, URZ, URZ, URZ ;  /* 0x000000fffffff290 */ /* 0x000fe2000fffe0ff */
[----:B------:R-:W-:Y:S11]  /*4140*/  @!P2 BRA `(.L_x_73) ;  /* 0x000000000014a947 */ /* 0x000ff60003800000 */
[----:B------:R-:W-:Y:S02]  /*4150*/  LOP3.LUT P2, RZ, R88, 0xff, RZ, 0xc0, !PT ;  /* 0x000000ff58ff7812 */ /* 0x000fe4000784c0ff */
[----:B------:R-:W-:Y:S04]  /*4160*/  PLOP3.LUT P0, PT, PT, PT, UP0, 0x80, 0x8 ;  /* 0x000000000008781c */ /* 0x000fe80003f0f008 */
[----:B------:R-:W-:Y:S07]  /*4170*/  PLOP3.LUT P0, PT, P0, PT, PT, 0x8, 0x80 ;  /* 0x000000000080781c */ /* 0x000fee000070e170 */
[----:B------:R-:W-:Y:S11]  /*4180*/  @P2 FSETP.EQ.AND P0, PT, R49, RZ, PT ;  /* 0x000000ff3100220b */ /* 0x000ff60003f02000 */
[----:B------:R-:W-:Y:S02]  /*4190*/  @!UPT UIADD3 URZ, UPT, UPT, URZ, URZ, URZ ;  /* 0x000000fffffff290 */ /* 0x000fe4000fffe0ff */
.L_x_73:
[----:B------:R-:W3:Y:S01]  /*41a0*/  SYNCS.PHASECHK.TRANS64.TRYWAIT P2, [UR7+0x60], R14 ;  /* 0x0000600eff0075a7 */ /* 0x000ee20008041107 */
[----:B------:R-:W-:Y:S04]  /*41b0*/  ELECT P4, URZ, PT ;  /* 0x0000000000ff782f */ /* 0x000fe80003880000 */
[----:B------:R-:W-:Y:S11]  /*41c0*/  PLOP3.LUT P4, PT, P0, P4, PT, 0xf2, 0x2f ;  /* 0x00000000002f781c */ /* 0x000ff60000789e72 */
[----:B------:R-:W-:Y:S02]  /*41d0*/  @!UPT UIADD3 URZ, UPT, UPT, URZ, URZ, URZ ;  /* 0x000000fffffff290 */ /* 0x000fe4000fffe0ff */
[----:B-1----:R-:W-:Y:S05]  /*41e0*/  @!P4 IADD3 R8, P0, PT, R30, 0x580, RZ ;  /* 0x000005801e08c810 */ /* 0x002fea0007f1e0ff */
[----:B--2---:R-:W-:Y:S01]  /*41f0*/  @!P4 IMAD.X R2, RZ, RZ, R31, P0 ;  /* 0x000000ffff02c224 */ /* 0x004fe200000e061f */
[----:B---3--:R-:W-:Y:S07]  /*4200*/  @!P2 BRA `(.L_x_74) ;  /* 0x0000005000dca947 */ /* 0x008fee0003800000 */
.L_x_161:
[----:B------:R-:W-:Y:S01]  /*4210*/  @!P4 R2UR UR8, R2 ;  /* 0x000000000208c2ca */ /* 0x000fe200000e0000 */
[----:B------:R-:W-:Y:S01]  /*4220*/  VOTEU.ALL UP1, P4 ;  /* 0x0000000000ff7886 */ /* 0x000fe20002020000 */
[----:B------:R-:W-:Y:S01]  /*4230*/  @!P4 R2UR UR9, R8 ;  /* 0x000000000809c2ca */ /* 0x000fe200000e0000 */
[----:B-1----:R-:W-:Y:S01]  /*4240*/  @!P4 IMAD.MOV.U32 R0, RZ, RZ, 0x2000 ;  /* 0x00002000ff00c424 */ /* 0x002fe200078e00ff */
[----:B------:R-:W-:Y:S01]  /*4250*/  UMOV UR10, 0x0 ;  /* 0x00000000000a7882 */ /* 0x000fe20000000000 */
[----:B------:R-:W-:Y:S01]  /*4260*/  UMOV UR11, 0x10000000 ;  /* 0x10000000000b7882 */ /* 0x000fe20000000000 */
[----:B------:R-:W-:Y:S01]  /*4270*/  @!UP1 UIADD3 UR32, UPT, UPT, UR7, 0x400, URZ ;  /* 0x0000040007209890 */ /* 0x000fe2000fffe0ff */
[----:B------:R-:W-:Y:S06]  /*4280*/  VOTEU.ALL UP1, P4 ;  /* 0x0000000000ff7886 */ /* 0x000fec0002020000 */
[----:B------:R-:W-:Y:S01]  /*4290*/  IMAD.U32 R9, RZ, RZ, UR8 ;  /* 0x00000008ff097e24 */ /* 0x000fe2000f8e00ff */
[----:B------:R-:W-:Y:S01]  /*42a0*/  UPRMT UR8, UR37, 0x654, UR33 ;  /* 0x0000065425087896 */ /* 0x000fe20008000021 */
[----:B------:R-:W-:Y:S03]  /*42b0*/  IMAD.U32 R8, RZ, RZ, UR9 ;  /* 0x00000009ff087e24 */ /* 0x000fe6000f8e00ff */
[----:B------:R-:W-:Y:S02]  /*42c0*/  @!P4 R2UR UR15, R9 ;  /* 0x00000000090fc2ca */ /* 0x000fe400000e0000 */
[----:B------:R-:W-:Y:S02]  /*42d0*/  @!P4 R2UR UR14, R8 ;  /* 0x00000000080ec2ca */ /* 0x000fe400000e0000 */
[----:B------:R-:W-:Y:S05]  /*42e0*/  @!P4 IADD3 R8, P0, PT, R30, 0x580, RZ ;  /* 0x000005801e08c810 */ /* 0x000fea0007f1e0ff */
[----:B------:R-:W-:Y:S06]  /*42f0*/  @!P4 IMAD.X R2, RZ, RZ, R31, P0 ;  /* 0x000000ffff02c224 */ /* 0x000fec00000e061f */
[----:B------:R1:W-:Y:S01]  /*4300*/  @!UP1 UTMALDG.3D [UR32], [UR14], desc[UR10] ;  /* 0x00000a200e0095b4 */ /* 0x0003e20008011000 */
[----:B------:R1:W-:Y:S01]  /*4310*/  @!P4 SYNCS.ARRIVE.TRANS64.RED.A0TR RZ, [UR7+0x40], R0 ;  /* 0x00004000ffffc9a7 */ /* 0x0003e20008300407 */
[----:B------:R-:W-:Y:S01]  /*4320*/  SYNCS.ARRIVE.TRANS64.RED.A1T0 RZ, [UR8], RZ ;  /* 0x000000ffffff79a7 */ /* 0x000fe20008100408 */
[----:B------:R-:W2:Y:S02]  /*4330*/  SYNCS.PHASECHK.TRANS64.TRYWAIT P2, [UR7+0x68], R14 ;  /* 0x0000680eff0075a7 */ /* 0x000ea40008041107 */
[----:B-12---:R-:W-:Y:S05]  /*4340*/  @!P2 BRA `(.L_x_75) ;  /* 0x0000005000a4a947 */ /* 0x006fea0003800000 */
.L_x_163:
[----:B------:R-:W-:Y:S01]  /*4350*/  @!P4 R2UR UR8, R2 ;  /* 0x000000000208c2ca */ /* 0x000fe200000e0000 */
[----:B------:R-:W-:Y:S01]  /*4360*/  VOTEU.ALL UP1, P4 ;  /* 0x0000000000ff7886 */ /* 0x000fe20002020000 */
[----:B------:R-:W-:Y:S01]  /*4370*/  @!P4 R2UR UR9, R8 ;  /* 0x000000000809c2ca */ /* 0x000fe200000e0000 */
[----:B-1----:R-:W-:Y:S01]  /*4380*/  @!P4 IMAD.MOV.U32 R0, RZ, RZ, 0x2000 ;  /* 0x00002000ff00c424 */ /* 0x002fe200078e00ff */
[----:B------:R-:W-:Y:S01]  /*4390*/  UMOV UR10, 0x0 ;  /* 0x00000000000a7882 */ /* 0x000fe20000000000 */
[----:B------:R-:W-:Y:S01]  /*43a0*/  UMOV UR11, 0x10000000 ;  /* 0x10000000000b7882 */ /* 0x000fe20000000000 */
[----:B------:R-:W-:Y:S02]  /*43b0*/  @!UP1 UIADD3 UR26, UPT, UPT, UR34, 0x40, URZ ;  /* 0x00000040221a9890 */ /* 0x000fe4000fffe0ff */
[----:B------:R-:W-:Y:S01]  /*43c0*/  @!UP1 UIADD3 UR24, UPT, UPT, UR7, 0x2400, URZ ;  /* 0x0000240007189890 */ /* 0x000fe2000fffe0ff */
[----:B------:R-:W-:Y:S01]  /*43d0*/  VOTEU.ALL UP1, P4 ;  /* 0x0000000000ff7886 */ /* 0x000fe20002020000 */
[----:B------:R-:W-:Y:S01]  /*43e0*/  UMOV UR27, UR35 ;  /* 0x00000023001b7c82 */ /* 0x000fe20008000000 */
[----:B------:R-:W-:Y:S02]  /*43f0*/  UMOV UR28, UR36 ;  /* 0x00000024001c7c82 */ /* 0x000fe40008000000 */
        /* <DEDUP_REMOVED lines=12> */
.L_x_165:
[----:B------:R-:W2:Y:S01]  /*44c0*/  LDC.64 R12, c[0x0][0xb18] ;  /* 0x0002c600ff0c7b82 */ /* 0x000ea20000000a00 */
[----:B------:R-:W-:Y:S01]  /*44d0*/  @!P4 R2UR UR8, R2 ;  /* 0x000000000208c2ca */ /* 0x000fe200000e0000 */
[----:B------:R-:W-:Y:S01]  /*44e0*/  VOTEU.ALL UP1, P4 ;  /* 0x0000000000ff7886 */ /* 0x000fe20002020000 */
[----:B------:R-:W-:Y:S01]  /*44f0*/  @!P4 R2UR UR9, R8 ;  /* 0x000000000809c2ca */ /* 0x000fe200000e0000 */
[----:B-1----:R-:W-:Y:S01]  /*4500*/  @!P4 IMAD.MOV.U32 R0, RZ, RZ, 0x2000 ;  /* 0x00002000ff00c424 */ /* 0x002fe200078e00ff */
[----:B------:R-:W-:Y:S03]  /*4510*/  UMOV UR10, 0x0 ;  /* 0x00000000000a7882 */ /* 0x000fe60000000000 */
[----:B------:R-:W1:Y:S01]  /*4520*/  @!P1 LDC R2, c[0x0][0xb0c] ;  /* 0x0002c300ff029b82 */ /* 0x000e620000000800 */
[----:B------:R-:W-:Y:S01]  /*4530*/  @!UP1 UIADD3 UR18, UPT, UPT, UR34, 0x80, URZ ;  /* 0x0000008022129890 */ /* 0x000fe2000fffe0ff */
[----:B------:R-:W-:Y:S01]  /*4540*/  @P3 SHF.R.U32.HI R26, RZ, 0x10, R21 ;  /* 0x00000010ff1a3819 */ /* 0x000fe20000011615 */
[----:B------:R-:W-:Y:S01]  /*4550*/  @!UP1 UIADD3 UR16, UPT, UPT, UR7, 0x4400, URZ ;  /* 0x0000440007109890 */ /* 0x000fe2000fffe0ff */
[----:B------:R-:W-:Y:S01]  /*4560*/  VIADD R28, R28, 0x1 ;  /* 0x000000011c1c7836 */ /* 0x000fe20000000000 */
[----:B------:R-:W-:Y:S01]  /*4570*/  VOTEU.ALL UP1, P4 ;  /* 0x0000000000ff7886 */ /* 0x000fe20002020000 */
[----:B------:R-:W-:Y:S01]  /*4580*/  UMOV UR11, 0x10000000 ;  /* 0x10000000000b7882 */ /* 0x000fe20000000000 */
[----:B------:R-:W-:Y:S01]  /*4590*/  UMOV UR19, UR35 ;  /* 0x0000002300137c82 */ /* 0x000fe20008000000 */
[----:B------:R-:W-:Y:S01]  /*45a0*/  IMAD.U32 R9, RZ, RZ, UR8 ;  /* 0x00000008ff097e24 */ /* 0x000fe2000f8e00ff */
[----:B------:R-:W-:Y:S01]  /*45b0*/  UMOV UR20, UR36 ;  /* 0x0000002400147c82 */ /* 0x000fe20008000000 */
[----:B------:R-:W-:Y:S01]  /*45c0*/  IMAD.U32 R8, RZ, RZ, UR9 ;  /* 0x00000009ff087e24 */ /* 0x000fe2000f8e00ff */
[----:B------:R-:W-:Y:S02]  /*45d0*/  UPRMT UR8, UR37, 0x654, UR17 ;  /* 0x0000065425087896 */ /* 0x000fe40008000011 */
[----:B------:R-:W-:Y:S02]  /*45e0*/  @!P4 R2UR UR15, R9 ;  /* 0x00000000090fc2ca */ /* 0x000fe400000e0000 */
[----:B------:R-:W-:Y:S02]  /*45f0*/  @!P4 R2UR UR14, R8 ;  /* 0x00000000080ec2ca */ /* 0x000fe400000e0000 */
[----:B------:R-:W3:Y:S11]  /*4600*/  LDC.64 R8, c[0x0][0xb10] ;  /* 0x0002c400ff087b82 */ /* 0x000ef60000000a00 */
[----:B------:R1:W-:Y:S01]  /*4610*/  @!UP1 UTMALDG.3D [UR16], [UR14], desc[UR10] ;  /* 0x00000a100e0095b4 */ /* 0x0003e20008011000 */
[----:B------:R5:W-:Y:S01]  /*4620*/  @!P4 SYNCS.ARRIVE.TRANS64.RED.A0TR RZ, [UR7+0x50], R0 ;  /* 0x00005000ffffc9a7 */ /* 0x000be20008300407 */
[C---:B---3--:R-:W-:Y:S01]  /*4630*/  @!P1 IMAD.HI.U32 R8, R11.reuse, R8, RZ ;  /* 0x000000080b089227 */ /* 0x048fe200078e00ff */
[----:B--2---:R-:W-:Y:S02]  /*4640*/  @!P1 ISETP.NE.AND P0, PT, R12, 0x1, PT ;  /* 0x000000010c00980c */ /* 0x004fe40003f05270 */
[----:B-1----:R-:W-:Y:S01]  /*4650*/  @!P1 ISETP.NE.AND P2, PT, R2, 0x1, PT ;  /* 0x000000010200980c */ /* 0x002fe20003f45270 */
[----:B------:R-:W-:Y:S01]  /*4660*/  SYNCS.ARRIVE.TRANS64.RED.A1T0 RZ, [UR8], RZ ;  /* 0x000000ffffff79a7 */ /* 0x000fe20008100408 */
[C---:B------:R-:W-:Y:S01]  /*4670*/  @!P1 IMAD.HI.U32 R13, R10.reuse, R13, RZ ;  /* 0x0000000d0a0d9227 */ /* 0x040fe200078e00ff */
[----:B------:R-:W-:Y:S04]  /*4680*/  @!P1 SHF.R.U32.HI R8, RZ, R9, R8 ;  /* 0x00000009ff089219 */ /* 0x000fe80000011608 */
[----:B------:R-:W-:Y:S01]  /*4690*/  @!P1 SEL R8, R11, R8, !P2 ;  /* 0x000000080b089207 */ /* 0x000fe20005000000 */
[----:B------:R-:W1:Y:S01]  /*46a0*/  SYNCS.PHASECHK.TRANS64.TRYWAIT P5, [UR7+0x78], R14 ;  /* 0x0000780eff0075a7 */ /* 0x000e6200080a1107 */
[----:B-----5:R-:W2:Y:S02]  /*46b0*/  @!P1 LDC R0, c[0x0][0xb20] ;  /* 0x0002c800ff009b82 */ /* 0x020ea40000000800 */
[----:B--2---:R-:W-:Y:S04]  /*46c0*/  @!P1 SHF.R.U32.HI R0, RZ, R0, R13 ;  /* 0x00000000ff009219 */ /* 0x004fe8000001160d */
[----:B------:R-:W-:Y:S05]  /*46d0*/  @!P1 SEL R9, R10, R0, !P0 ;  /* 0x000000000a099207 */ /* 0x000fea0004000000 */
[----:B------:R-:W-:Y:S02]  /*46e0*/  @!P1 IMAD.IADD R0, R9, 0x1, -R8 ;  /* 0x0000000109009824 */ /* 0x000fe400078e0a08 */
[----:B------:R-:W-:Y:S02]  /*46f0*/  @!P1 IMAD.IADD R8, R8, 0x1, -R9 ;  /* 0x0000000108089824 */ /* 0x000fe400078e0a09 */
[----:B------:R-:W-:Y:S02]  /*4700*/  @!P1 IMAD R11, R0, R2, R11 ;  /* 0x00000002000b9224 */ /* 0x000fe400078e020b */
[----:B------:R-:W-:Y:S01]  /*4710*/  @!P1 IMAD R10, R8, R12, R10 ;  /* 0x0000000c080a9224 */ /* 0x000fe200078e020a */
[----:B-1----:R-:W-:Y:S06]  /*4720*/  @!P5 BRA `(.L_x_77) ;  /* 0x0000004c00dcd947 */ /* 0x002fec0003800000 */
.L_x_167:
[----:B------:R-:W-:Y:S01]  /*4730*/  @!P4 IADD3 R2, P0, PT, R30, 0x580, RZ ;  /* 0x000005801e02c810 */ /* 0x000fe20007f1e0ff */
[----:B------:R-:W-:Y:S01]  /*4740*/  VOTEU.ALL UP1, P4 ;  /* 0x0000000000ff7886 */ /* 0x000fe20002020000 */
[----:B------:R-:W-:Y:S01]  /*4750*/  UMOV UR18, 0x0 ;  /* 0x0000000000127882 */ /* 0x000fe20000000000 */
[----:B------:R-:W-:Y:S01]  /*4760*/  UMOV UR19, 0x10000000 ;  /* 0x1000000000137882 */ /* 0x000fe20000000000 */
[----:B------:R-:W-:Y:S01]  /*4770*/  @!P4 R2UR UR9, R2 ;  /* 0x000000000209c2ca */ /* 0x000fe200000e0000 */
[----:B-1----:R-:W-:Y:S01]  /*4780*/  @!P4 IMAD.X R0, RZ, RZ, R31, P0 ;  /* 0x000000ffff00c224 */ /* 0x002fe200000e061f */
[----:B------:R-:W-:Y:S01]  /*4790*/  @!UP1 UIADD3 UR10, UPT, UPT, UR34, 0xc0, URZ ;  /* 0x000000c0220a9890 */ /* 0x000fe2000fffe0ff */
[----:B------:R-:W-:Y:S01]  /*47a0*/  ISETP.NE.AND P0, PT, R28, 0x2, PT ;  /* 0x000000021c00780c */ /* 0x000fe20003f05270 */
[----:B------:R-:W-:Y:S01]  /*47b0*/  UMOV UR11, UR35 ;  /* 0x00000023000b7c82 */ /* 0x000fe20008000000 */
[----:B------:R-:W-:Y:S01]  /*47c0*/  UMOV UR12, UR36 ;  /* 0x00000024000c7c82 */ /* 0x000fe20008000000 */
[----:B------:R-:W-:Y:S01]  /*47d0*/  @!P4 R2UR UR8, R0 ;  /* 0x000000000008c2ca */ /* 0x000fe200000e0000 */
[----:B------:R-:W-:Y:S01]  /*47e0*/  IMAD.IADD R14, R10, 0x1, R86 ;  /* 0x000000010a0e7824 */ /* 0x000fe200078e0256 */
[----:B------:R-:W-:Y:S01]  /*47f0*/  @P3 R2UR UR36, R26 ;  /* 0x000000001a2432ca */ /* 0x000fe200000e0000 */
[----:B------:R-:W-:Y:S01]  /*4800*/  IMAD.IADD R15, R11, 0x1, R87 ;  /* 0x000000010b0f7824 */ /* 0x000fe200078e0257 */
[----:B------:R-:W-:Y:S02]  /*4810*/  SEL R0, RZ, 0x1, P0 ;  /* 0x00000001ff007807 */ /* 0x000fe40000000000 */
[----:B------:R-:W-:Y:S01]  /*4820*/  LOP3.LUT R29, R29, 0x1, RZ, 0x3c, !PT ;  /* 0x000000011d1d7812 */ /* 0x000fe200078e3cff */
[----:B------:R-:W-:Y:S01]  /*4830*/  IMAD.U32 R8, RZ, RZ, UR9 ;  /* 0x00000009ff087e24 */ /* 0x000fe2000f8e00ff */
[----:B------:R-:W-:Y:S01]  /*4840*/  @!UP1 UIADD3 UR9, UPT, UPT, UR7, 0x58, URZ ;  /* 0x0000005807099890 */ /* 0x000fe2000fffe0ff */
[----:B------:R-:W-:Y:S02]  /*4850*/  LOP3.LUT R27, R27, R0, RZ, 0x3c, !PT ;  /* 0x000000001b1b7212 */ /* 0x000fe400078e3cff */
[----:B------:R-:W-:Y:S02]  /*4860*/  SEL R28, R28, RZ, P0 ;  /* 0x000000ff1c1c7207 */ /* 0x000fe40000000000 */
[----:B------:R-:W-:Y:S01]  /*4870*/  IMAD.U32 R9, RZ, RZ, UR8 ;  /* 0x00000008ff097e24 */ /* 0x000fe2000f8e00ff */
[----:B------:R-:W-:Y:S01]  /*4880*/  @!P4 R2UR UR14, R8 ;  /* 0x00000000080ec2ca */ /* 0x000fe200000e0000 */
[----:B------:R-:W-:Y:S01]  /*4890*/  @!UP1 UIADD3 UR8, UPT, UPT, UR7, 0x6400, URZ ;  /* 0x0000640007089890 */ /* 0x000fe2000fffe0ff */
[----:B------:R-:W-:Y:S02]  /*48a0*/  VOTEU.ALL UP1, P4 ;  /* 0x0000000000ff7886 */ /* 0x000fe40002020000 */
[----:B------:R-:W-:Y:S11]  /*48b0*/  @!P4 R2UR UR15, R9 ;  /* 0x00000000090fc2ca */ /* 0x000ff600000e0000 */
[----:B------:R-:W-:Y:S02]  /*48c0*/  @!UPT UIADD3 URZ, UPT, UPT, URZ, URZ, URZ ;  /* 0x000000fffffff290 */ /* 0x000fe4000fffe0ff */
[----:B------:R2:W-:Y:S01]  /*48d0*/  @!UP1 UTMALDG.3D [UR8], [UR14], desc[UR18] ;  /* 0x000012080e0095b4 */ /* 0x0005e20008011000 */
[----:B------:R2:W-:Y:S01]  /*48e0*/  @!P4 SYNCS.ARRIVE.TRANS64.RED.A0TR RZ, [UR7+0x58], R25 ;  /* 0x00005819ffffc9a7 */ /* 0x0005e20008300407 */
[----:B------:R-:W-:Y:S01]  /*48f0*/  UPLOP3.LUT UP1, UPT, UPT, UPT, UPT, 0x80, 0x8 ;  /* 0x000000000008789c */ /* 0x000fe20003f2f070 */
[----:B------:R-:W-:Y:S01]  /*4900*/  SYNCS.ARRIVE.TRANS64.RED.A1T0 RZ, [UR13], RZ ;  /* 0x000000ffffff79a7 */ /* 0x000fe2000810040d */
[----:B------:R-:W-:Y:S09]  /*4910*/  @P3 BRA `(.L_x_78) ;  /* 0xfffffff000a03947 */ /* 0x000ff2000383ffff */
[----:B------:R-:W-:-:S04]  /*4920*/  SHF.L.U32 R2, R29, 0x1f, RZ ;  /* 0x0000001f1d027819 */ /* 0x000fc800000006ff */
[----:B------:R-:W1:Y:S02]  /*4930*/  SYNCS.PHASECHK.TRANS64.TRYWAIT P0, [UR7+0x60], R2 ;  /* 0x00006002ff0075a7 */ /* 0x000e640008001107 */
[----:B-1----:R-:W-:Y:S05]  /*4940*/  @!P0 BRA `(.L_x_79) ;  /* 0x0000004c006c8947 */ /* 0x002fea0003800000 */
.L_x_169:
[----:B------:R-:W3:Y:S02]  /*4950*/  SYNCS.PHASECHK.TRANS64.TRYWAIT P0, [UR7+0x68], R2 ;  /* 0x00006802ff0075a7 */ /* 0x000ee40008001107 */
[----:B---3--:R-:W-:Y:S05]  /*4960*/  @!P0 BRA `(.L_x_80) ;  /* 0x0000004c007c8947 */ /* 0x008fea0003800000 */
.L_x_171:
[----:B------:R-:W3:Y:S02]  /*4970*/  SYNCS.PHASECHK.TRANS64.TRYWAIT P0, [UR7+0x70], R2 ;  /* 0x00007002ff0075a7 */ /* 0x000ee40008001107 */
[----:B---3--:R-:W-:Y:S05]  /*4980*/  @!P0 BRA `(.L_x_81) ;  /* 0x0000004c008c8947 */ /* 0x008fea0003800000 */
.L_x_173:
[----:B-1----:R-:W-:-:S07]  /*4990*/  MOV R0, UR7 ;  /* 0x0000000700007c02 */ /* 0x002fce0008000f00 */
.L_x_82:
[----:B-1----:R-:W-:-:S04]  /*49a0*/  SHF.L.U32 R2, R29, 0x1f, RZ ;  /* 0x0000001f1d027819 */ /* 0x002fc800000006ff */
[----:B------:R1:W3:Y:S03]  /*49b0*/  SYNCS.PHASECHK.TRANS64.TRYWAIT P0, [R0+URZ+0x78], R2 ;  /* 0x00007802000075a7 */ /* 0x0002e600080011ff */
[----:B---3--:R-:W-:Y:S05]  /*49c0*/  @!P0 NANOSLEEP.SYNCS 0x989680 ;  /* 0x009896800000895d */ /* 0x008fea0003900000 */
[----:B------:R-:W3:Y:S02]  /*49d0*/  @!P0 SYNCS.PHASECHK.TRANS64 P0, [R0+URZ+0x78], R2 ;  /* 0x00007802000085a7 */ /* 0x000ee400080010ff */
[----:B--23--:R-:W-:Y:S05]  /*49e0*/  @P0 EXIT ;  /* 0x000000000000094d */ /* 0x00cfea0003800000 */
[----:B------:R-:W-:Y:S05]  /*49f0*/  BRA `(.L_x_82) ;  /* 0xfffffffc00e87947 */ /* 0x000fea000383ffff */
.L_x_67:
[----:B------:R-:W-:-:S06]  /*4a00*/  UISETP.GE.AND UP1, UPT, UR8, 0x4, UPT ;  /* 0x000000040800788c */ /* 0x000fcc000bf26270 */
[----:B------:R-:W-:-:S13]  /*4a10*/  PLOP3.LUT P0, PT, PT, PT, UP1, 0x80, 0x8 ;  /* 0x000000000008781c */ /* 0x000fda0003f0f018 */
[----:B------:R-:W-:Y:S05]  /*4a20*/  @!P0 EXIT ;  /* 0x000000000000894d */ /* 0x000fea0003800000 */
[----:B------:R-:W-:Y:S01]  /*4a30*/  BAR.SYNC.DEFER_BLOCKING 0x6, 0xa0 ;  /* 0x0182800000007b1d */ /* 0x000fe20000010000 */
[C---:B------:R-:W-:Y:S01]  /*4a40*/  IMAD.SHL.U32 R4, R101.reuse, 0x40, RZ ;  /* 0x0000004065047824 */ /* 0x040fe200078e00ff */
[C---:B------:R-:W-:Y:S01]  /*4a50*/  R2P PR, R101.reuse, 0x6 ;  /* 0x0000000665007804 */ /* 0x040fe20000000000 */
[C---:B------:R-:W-:Y:S01]  /*4a60*/  IMAD.SHL.U32 R92, R101.reuse, 0x8, RZ ;  /* 0x00000008655c7824 */ /* 0x040fe200078e00ff */
[----:B------:R-:W-:Y:S01]  /*4a70*/  CS2R R96, SRZ ;  /* 0x0000000000607805 */ /* 0x000fe2000001ff00 */
[C---:B------:R-:W-:Y:S01]  /*4a80*/  IMAD.U32 R46, R101.reuse, 0x10000, RZ ;  /* 0x00010000652e7824 */ /* 0x040fe200078e00ff */
[----:B------:R-:W-:Y:S02]  /*4a90*/  UMOV UR48, 0x400 ;  /* 0x0000040000307882 */ /* 0x000fe40000000000 */
[----:B------:R-:W1:Y:S01]  /*4aa0*/  LDC R91, c[0x0][0x370] ;  /* 0x0000dc00ff5b7b82 */ /* 0x000e620000000800 */
[----:B------:R-:W-:Y:S01]  /*4ab0*/  ULEA UR48, UR37, UR48, 0x18 ;  /* 0x0000003025307291 */ /* 0x000fe2000f8ec0ff */
[C---:B------:R-:W-:Y:S01]  /*4ac0*/  LOP3.LUT R3, R4.reuse, 0x1c0, RZ, 0xc0, !PT ;  /* 0x000001c004037812 */ /* 0x040fe200078ec0ff */
[----:B------:R-:W-:Y:S01]  /*4ad0*/  IMAD.SHL.U32 R2, R101, 0x20, RZ ;  /* 0x0000002065027824 */ /* 0x000fe200078e00ff */
[----:B------:R-:W-:Y:S01]  /*4ae0*/  LOP3.LUT R4, R4, 0x200, RZ, 0xc0, !PT ;  /* 0x0000020004047812 */ /* 0x000fe200078ec0ff */
[----:B------:R-:W-:Y:S01]  /*4af0*/  IMAD.MOV.U32 R99, RZ, RZ, 0x20 ;  /* 0x00000020ff637424 */ /* 0x000fe200078e00ff */
[----:B------:R-:W-:Y:S01]  /*4b00*/  LOP3.LUT R92, R3, 0x38, R92, 0xf8, !PT ;  /* 0x00000038035c7812 */ /* 0x000fe200078ef85c */
[----:B------:R-:W-:Y:S01]  /*4b10*/  UIADD3 UR4, UPT, UPT, UR48, 0x400, URZ ;  /* 0x0000040030047890 */ /* 0x000fe2000fffe0ff */
[----:B------:R-:W2:Y:S01]  /*4b20*/  LDC R42, c[0x0][0xb0c] ;  /* 0x0002c300ff2a7b82 */ /* 0x000ea20000000800 */
[----:B------:R-:W-:Y:S01]  /*4b30*/  SHF.R.U32.HI R3, RZ, 0x1, R101 ;  /* 0x00000001ff037819 */ /* 0x000fe20000011665 */
[----:B------:R-:W-:Y:S01]  /*4b40*/  IMAD.MOV.U32 R98, RZ, RZ, 0x1 ;  /* 0x00000001ff627424 */ /* 0x000fe200078e00ff */
[----:B------:R-:W-:Y:S01]  /*4b50*/  LOP3.LUT R46, R46, 0x600000, RZ, 0xc0, !PT ;  /* 0x006000002e2e7812 */ /* 0x000fe200078ec0ff */
[----:B------:R-:W-:Y:S01]  /*4b60*/  IMAD.MOV.U32 R45, RZ, RZ, RZ ;  /* 0x000000ffff2d7224 */ /* 0x000fe200078e00ff */
[----:B------:R-:W-:Y:S01]  /*4b70*/  LOP3.LUT R2, R4, 0xc00, R2, 0xf8, !PT ;  /* 0x00000c0004027812 */ /* 0x000fe200078ef802 */
[----:B------:R-:W-:Y:S01]  /*4b80*/  IMAD.MOV.U32 R104, RZ, RZ, RZ ;  /* 0x000000ffff687224 */ /* 0x000fe200078e00ff */
[----:B------:R-:W-:Y:S01]  /*4b90*/  LOP3.LUT R92, R92, 0x8, R3, 0x78, !PT ;  /* 0x000000085c5c7812 */ /* 0x000fe200078e7803 */
[----:B------:R-:W4:Y:S01]  /*4ba0*/  LDC R89, c[0x0][0xb20] ;  /* 0x0002c800ff597b82 */ /* 0x000f220000000800 */
[----:B------:R-:W3:Y:S01]  /*4bb0*/  LDS R0, [UR48+0x140] ;  /* 0x00014030ff007984 */ /* 0x000ee20008000800 */
[----:B------:R-:W-:Y:S01]  /*4bc0*/  SEL R100, R99, 0xffffffe0, !P2 ;  /* 0xffffffe063647807 */ /* 0x000fe20005000000 */
[----:B------:R-:W-:Y:S01]  /*4bd0*/  IMAD.U32 R94, RZ, RZ, UR4 ;  /* 0x00000004ff5e7e24 */ /* 0x000fe2000f8e00ff */
[----:B------:R-:W-:Y:S01]  /*4be0*/  LOP3.LUT R92, R2, R92, RZ, 0xfc, !PT ;  /* 0x0000005c025c7212 */ /* 0x000fe200078efcff */
[----:B------:R-:W1:Y:S01]  /*4bf0*/  LDCU.64 UR52, c[0x0][0x348] ;  /* 0x00006900ff3477ac */ /* 0x000e620008000a00 */
[----:B------:R-:W-:-:S02]  /*4c00*/  LOP3.LUT R101, R101, 0x60, RZ, 0xc0, !PT ;  /* 0x0000006065657812 */ /* 0x000fc400078ec0ff */
[----:B------:R-:W1:Y:S01]  /*4c10*/  LDC R41, c[0x0][0xb30] ;  /* 0x0002cc00ff297b82 */ /* 0x000e620000000800 */
[----:B------:R-:W-:Y:S01]  /*4c20*/  SEL R99, R99, 0xffffffe0, !P1 ;  /* 0xffffffe063637807 */ /* 0x000fe20004800000 */
[----:B------:R-:W1:Y:S01]  /*4c30*/  LDCU.64 UR38, c[0x0][0x888] ;  /* 0x00011100ff2677ac */ /* 0x000e620008000a00 */
[----:B------:R-:W1:Y:S05]  /*4c40*/  LDCU.64 UR44, c[0x0][0x890] ;  /* 0x00011200ff2c77ac */ /* 0x000e6a0008000a00 */
[----:B------:R-:W1:Y:S01]  /*4c50*/  LDC.64 R84, c[0x0][0xb10] ;  /* 0x0002c400ff547b82 */ /* 0x000e620000000a00 */
[----:B------:R-:W-:Y:S01]  /*4c60*/  UMOV UR49, URZ ;  /* 0x000000ff00317c82 */ /* 0x000fe20008000000 */
[----:B------:R-:W-:-:S06]  /*4c70*/  UMOV UR51, URZ ;  /* 0x000000ff00337c82 */ /* 0x000fcc0008000000 */
[----:B------:R-:W1:Y:S08]  /*4c80*/  LDC.64 R38, c[0x0][0xb18] ;  /* 0x0002c600ff267b82 */ /* 0x000e700000000a00 */
[----:B------:R-:W1:Y:S08]  /*4c90*/  LDC.64 R36, c[0x0][0xb28] ;  /* 0x0002ca00ff247b82 */ /* 0x000e700000000a00 */
[----:B------:R-:W1:Y:S01]  /*4ca0*/  LDC.64 R82, c[0x0][0x8b0] ;  /* 0x00022c00ff527b82 */ /* 0x000e620000000a00 */
[----:B---3--:R-:W-:-:S07]  /*4cb0*/  IMAD.IADD R46, R0, 0x1, R46 ;  /* 0x00000001002e7824 */ /* 0x008fce00078e022e */
[----:B------:R-:W3:Y:S08]  /*4cc0*/  LDC.64 R80, c[0x0][0x8a8] ;  /* 0x00022a00ff507b82 */ /* 0x000ef00000000a00 */
[----:B--2-4-:R-:W1:Y:S02]  /*4cd0*/  LDC R90, c[0x0][0x374] ;  /* 0x0000dd00ff5a7b82 */ /* 0x014e640000000800 */
.L_x_126:
[----:B------:R-:W-:Y:S02]  /*4ce0*/  LEA R0, R104, UR48, 0x3 ;  /* 0x0000003068007c11 */ /* 0x000fe4000f8e18ff */
[----:B------:R-:W-:Y:S02]  /*4cf0*/  SHF.L.U32 R2, R96, 0x1f, RZ ;  /* 0x0000001f60027819 */ /* 0x000fe400000006ff */
[----:B-1----:R-:W-:Y:S02]  /*4d00*/  LEA R16, R104, UR48, 0x4 ;  /* 0x0000003068107c11 */ /* 0x002fe4000f8e20ff */
[----:B------:R-:W2:Y:S02]  /*4d10*/  SYNCS.PHASECHK.TRANS64.TRYWAIT P0, [R0+URZ+0x90], R2 ;  /* 0x00009002000075a7 */ /* 0x000ea400080011ff */
[----:B--2---:R-:W-:Y:S05]  /*4d20*/  @!P0 BRA `(.L_x_83) ;  /* 0x0000004800bc8947 */ /* 0x004fea0003800000 */
.L_x_174:
[----:B------:R-:W4:Y:S01]  /*4d30*/  LDC.64 R10, c[0x0][0xb10] ;  /* 0x0002c400ff0a7b82 */ /* 0x000f220000000a00 */
[----:B------:R-:W3:Y:S01]  /*4d40*/  LDS.128 R16, [R16+0x120] ;  /* 0x0001200010107984 */ /* 0x000ee20000000c00 */
[----:B-1----:R-:W-:Y:S01]  /*4d50*/  ISETP.NE.AND P1, PT, R41, 0x1, PT ;  /* 0x000000012900780c */ /* 0x002fe20003f25270 */
[----:B--2---:R-:W-:Y:S01]  /*4d60*/  VIADD R0, R0, 0xa0 ;  /* 0x000000a000007836 */ /* 0x004fe20000000000 */
[----:B------:R-:W-:Y:S04]  /*4d70*/  ISETP.GE.AND P0, PT, R40, 0x1, PT ;  /* 0x000000012800780c */ /* 0x000fe80003f06270 */
[----:B------:R-:W1:Y:S01]  /*4d80*/  LDC.64 R8, c[0x0][0xb18] ;  /* 0x0002c600ff087b82 */ /* 0x000e620000000a00 */
[----:B------:R-:W-:Y:S01]  /*4d90*/  PRMT R0, RZ, 0x654, R0 ;  /* 0x00000654ff007816 */ /* 0x000fe20000000000 */
[----:B------:R-:W-:Y:S01]  /*4da0*/  @!PT LDS RZ, [RZ] ;  /* 0x00000000fffff984 */ /* 0x000fe20000000800 */
[----:B------:R-:W-:Y:S01]  /*4db0*/  @!PT LDS RZ, [RZ] ;  /* 0x00000000fffff984 */ /* 0x000fe20000000800 */
[----:B------:R-:W-:Y:S01]  /*4dc0*/  @!PT LDS RZ, [RZ] ;  /* 0x00000000fffff984 */ /* 0x000fe20000000800 */
[----:B------:R-:W-:Y:S01]  /*4dd0*/  @!PT LDS RZ, [RZ] ;  /* 0x00000000fffff984 */ /* 0x000fe20000000800 */
[----:B------:R2:W-:Y:S06]  /*4de0*/  MEMBAR.ALL.CTA ;  /* 0x0000000000007992 */ /* 0x0005ec0000008000 */
[----:B--2---:R-:W2:Y:S01]  /*4df0*/  FENCE.VIEW.ASYNC.S ;  /* 0x00000000000073c6 */ /* 0x004ea20000000000 */
[----:B------:R-:W1:Y:S08]  /*4e00*/  @!P1 LDC R12, c[0x0][0xb20] ;  /* 0x0002c800ff0c9b82 */ /* 0x000e700000000800 */
[----:B------:R-:W1:Y:S01]  /*4e10*/  @!P1 LDC R7, c[0x0][0xb0c] ;  /* 0x0002c300ff079b82 */ /* 0x000e620000000800 */
[----:B--2---:R2:W-:Y:S01]  /*4e20*/  SYNCS.ARRIVE.TRANS64.RED.A1T0 RZ, [R0+URZ], RZ ;  /* 0x000000ff00ff79a7 */ /* 0x0045e200081004ff */
[----:B---3--:R-:W-:Y:S04]  /*4e30*/  LOP3.LUT P4, RZ, R18, 0x1, RZ, 0xc0, !PT ;  /* 0x0000000112ff7812 */ /* 0x008fe8000788c0ff */
[----:B------:R-:W-:Y:S09]  /*4e40*/  P2R R102, PR, RZ, 0x10 ;  /* 0x00000010ff667803 */ /* 0x000ff20000000000 */
[----:B------:R-:W-:Y:S02]  /*4e50*/  @P4 MOV R44, R16 ;  /* 0x00000010002c4202 */ /* 0x000fe40000000f00 */
[----:B------:R-:W-:Y:S01]  /*4e60*/  @P4 LOP3.LUT R43, R17, 0xffff, RZ, 0xc0, !PT ;  /* 0x0000ffff112b4812 */ /* 0x000fe200078ec0ff */
[----:B--2-4-:R-:W-:Y:S06]  /*4e70*/  @!P0 BRA `(.L_x_84) ;  /* 0x0000000000a48947 */ /* 0x014fec0003800000 */
[----:B------:R-:W-:Y:S01]  /*4e80*/  IMAD.HI.U32 R0, R90, R39, RZ ;  /* 0x000000275a007227 */ /* 0x000fe200078e00ff */
[----:B------:R-:W-:Y:S02]  /*4e90*/  ISETP.NE.AND P0, PT, R38, 0x1, PT ;  /* 0x000000012600780c */ /* 0x000fe40003f05270 */
[----:B------:R-:W-:Y:S01]  /*4ea0*/  ISETP.NE.AND P2, PT, R40, 0x1, PT ;  /* 0x000000012800780c */ /* 0x000fe20003f45270 */
[----:B------:R-:W-:Y:S01]  /*4eb0*/  IMAD.HI.U32 R4, R91, R84, RZ ;  /* 0x000000545b047227 */ /* 0x000fe200078e00ff */
[----:B------:R-:W-:Y:S02]  /*4ec0*/  SHF.R.U32.HI R0, RZ, R89, R0 ;  /* 0x00000059ff007219 */ /* 0x000fe40000011600 */
[----:B------:R-:W-:Y:S01]  /*4ed0*/  ISETP.NE.AND P3, PT, R42, 0x1, PT ;  /* 0x000000012a00780c */ /* 0x000fe20003f65270 */
[----:B------:R-:W-:Y:S01]  /*4ee0*/  IMAD.HI.U32 R6, R43, R39, RZ ;  /* 0x000000272b067227 */ /* 0x000fe200078e00ff */
[-C--:B------:R-:W-:Y:S02]  /*4ef0*/  SHF.R.U32.HI R4, RZ, R85.reuse, R4 ;  /* 0x00000055ff047219 */ /* 0x080fe40000011604 */
[----:B------:R-:W-:Y:S01]  /*4f00*/  SEL R0, R90, R0, !P0 ;  /* 0x000000005a007207 */ /* 0x000fe20004000000 */
[----:B------:R-:W-:Y:S01]  /*4f10*/  IMAD.HI.U32 R5, R44, R84, RZ ;  /* 0x000000542c057227 */ /* 0x000fe200078e00ff */
[----:B------:R-:W-:Y:S03]  /*4f20*/  SEL R4, R91, R4, !P3 ;  /* 0x000000045b047207 */ /* 0x000fe60005800000 */
[-C--:B------:R-:W-:Y:S01]  /*4f30*/  IMAD.HI.U32 R3, R0, R36.reuse, RZ ;  /* 0x0000002400037227 */ /* 0x080fe200078e00ff */
[----:B------:R-:W-:Y:S03]  /*4f40*/  SHF.R.U32.HI R5, RZ, R85, R5 ;  /* 0x00000055ff057219 */ /* 0x000fe60000011605 */
[----:B------:R-:W-:Y:S01]  /*4f50*/  IMAD.HI.U32 R2, R4, R36, RZ ;  /* 0x0000002404027227 */ /* 0x000fe200078e00ff */
[----:B------:R-:W-:Y:S02]  /*4f60*/  @P2 SHF.R.U32.HI R0, RZ, R37, R3 ;  /* 0x00000025ff002219 */ /* 0x000fe40000011603 */
[----:B------:R-:W-:Y:S02]  /*4f70*/  SHF.R.U32.HI R3, RZ, R89, R6 ;  /* 0x00000059ff037219 */ /* 0x000fe40000011606 */
[----:B------:R-:W-:Y:S01]  /*4f80*/  @P2 SHF.R.U32.HI R4, RZ, R37, R2 ;  /* 0x00000025ff042219 */ /* 0x000fe20000011602 */
[----:B------:R-:W-:Y:S01]  /*4f90*/  IMAD R0, R40, R0, RZ ;  /* 0x0000000028007224 */ /* 0x000fe200078e02ff */
[----:B------:R-:W-:Y:S02]  /*4fa0*/  SEL R3, R43, R3, !P0 ;  /* 0x000000032b037207 */ /* 0x000fe40004000000 */
[----:B------:R-:W-:Y:S01]  /*4fb0*/  SEL R2, R44, R5, !P3 ;  /* 0x000000052c027207 */ /* 0x000fe20005800000 */
[----:B------:R-:W-:Y:S01]  /*4fc0*/  IMAD R5, R40, R4, RZ ;  /* 0x0000000428057224 */ /* 0x000fe200078e02ff */
[C---:B------:R-:W-:Y:S01]  /*4fd0*/  ISETP.GE.AND P0, PT, R3.reuse, R0, PT ;  /* 0x000000000300720c */ /* 0x040fe20003f06270 */
[C---:B------:R-:W-:Y:S03]  /*4fe0*/  IMAD.HI.U32 R0, R3.reuse, R36, RZ ;  /* 0x0000002403007227 */ /* 0x040fe600078e00ff */
[C---:B------:R-:W-:Y:S02]  /*4ff0*/  ISETP.GE.OR P0, PT, R2.reuse, R5, P0 ;  /* 0x000000050200720c */ /* 0x040fe40000706670 */
[----:B------:R-:W-:Y:S04]  /*5000*/  SHF.R.U32.HI R0, RZ, R37, R0 ;  /* 0x00000025ff007219 */ /* 0x000fe80000011600 */
[C---:B------:R-:W-:Y:S05]  /*5010*/  SEL R6, R3.reuse, R0, !P2 ;  /* 0x0000000003067207 */ /* 0x040fea0005000000 */
        /* <DEDUP_REMOVED lines=14> */
[----:B------:R-:W-:Y:S07]  /*5100*/  IMAD R43, R3, R38, R43 ;  /* 0x00000026032b7224 */ /* 0x000fee00078e022b */
.L_x_84:
[----:B-1----:R-:W-:Y:S01]  /*5110*/  @!P1 ISETP.NE.AND P0, PT, R8, 0x1, PT ;  /* 0x000000010800980c */ /* 0x002fe20003f05270 */
[----:B------:R-:W-:Y:S01]  /*5120*/  @!P1 IMAD.HI.U32 R2, R43, R9, RZ ;  /* 0x000000092b029227 */ /* 0x000fe200078e00ff */
[----:B------:R-:W-:Y:S01]  /*5130*/  R2UR UR42, R15 ;  /* 0x000000000f2a72ca */ /* 0x000fe200000e0000 */
[----:B------:R-:W-:Y:S01]  /*5140*/  BSSY.RECONVERGENT B6, `(.L_x_85) ;  /* 0x0000031000067945 */ /* 0x000fe20003800200 */
[----:B------:R-:W-:Y:S01]  /*5150*/  R2UR UR41, R14 ;  /* 0x000000000e2972ca */ /* 0x000fe200000e0000 */
[----:B------:R-:W-:Y:S01]  /*5160*/  @!P1 IMAD.HI.U32 R0, R44, R10, RZ ;  /* 0x0000000a2c009227 */ /* 0x000fe200078e00ff */
[----:B------:R-:W-:Y:S02]  /*5170*/  @!P1 SHF.R.U32.HI R2, RZ, R12, R2 ;  /* 0x0000000cff029219 */ /* 0x000fe40000011602 */
[----:B------:R-:W-:Y:S01]  /*5180*/  @!P1 ISETP.NE.AND P2, PT, R7, 0x1, PT ;  /* 0x000000010700980c */ /* 0x000fe20003f45270 */
[----:B------:R-:W-:Y:S01]  /*5190*/  VIADD R104, R104, 0x1 ;  /* 0x0000000168687836 */ /* 0x000fe20000000000 */
[----:B------:R-:W-:Y:S02]  /*51a0*/  @!P1 SEL R2, R43, R2, !P0 ;  /* 0x000000022b029207 */ /* 0x000fe40004000000 */
[----:B------:R-:W-:Y:S02]  /*51b0*/  @!P1 SHF.R.U32.HI R0, RZ, R11, R0 ;  /* 0x0000000bff009219 */ /* 0x000fe40000011600 */
[----:B------:R-:W-:Y:S01]  /*51c0*/  LOP3.LUT P0, RZ, R94, 0x3f0, RZ, 0xc0, !PT ;  /* 0x000003f05eff7812 */ /* 0x000fe2000780c0ff */
[----:B------:R-:W-:Y:S01]  /*51d0*/  USHF.L.U32 UR42, UR42, 0x6, URZ ;  /* 0x000000062a2a7899 */ /* 0x000fe200080006ff */
[----:B------:R-:W-:Y:S01]  /*51e0*/  @!P1 SEL R3, R44, R0, !P2 ;  /* 0x000000002c039207 */ /* 0x000fe20005000000 */
[----:B------:R-:W-:Y:S01]  /*51f0*/  USHF.L.U32 UR41, UR41, 0x8, URZ ;  /* 0x0000000829297899 */ /* 0x000fe200080006ff */
[----:B------:R-:W-:Y:S03]  /*5200*/  @P4 SHF.R.U32.HI R95, RZ, 0x10, R17 ;  /* 0x00000010ff5f4819 */ /* 0x000fe60000011611 */
[----:B------:R-:W-:Y:S02]  /*5210*/  @!P1 IMAD.IADD R0, R2, 0x1, -R3 ;  /* 0x0000000102009824 */ /* 0x000fe400078e0a03 */
[----:B------:R-:W-:Y:S02]  /*5220*/  @!P1 IMAD.IADD R2, R3, 0x1, -R2 ;  /* 0x0000000103029824 */ /* 0x000fe400078e0a02 */
[----:B------:R-:W-:Y:S02]  /*5230*/  @!P1 IMAD R44, R0, R7, R44 ;  /* 0x00000007002c9224 */ /* 0x000fe400078e022c */
[----:B------:R-:W-:Y:S01]  /*5240*/  @!P1 IMAD R43, R2, R8, R43 ;  /* 0x00000008022b9224 */ /* 0x000fe200078e022b */
[----:B------:R-:W-:Y:S06]  /*5250*/  @!P0 BRA `(.L_x_86) ;  /* 0x00000000007c8947 */ /* 0x000fec0003800000 */
[----:B------:R-:W1:Y:S01]  /*5260*/  LDCU.64 UR8, c[0x4][0x80] ;  /* 0x01001000ff0877ac */ /* 0x000e620008000a00 */
[----:B------:R-:W-:Y:S01]  /*5270*/  MOV R2, 0x0 ;  /* 0x0000000000027802 */ /* 0x000fe20000000f00 */
[----:B------:R-:W-:Y:S02]  /*5280*/  HFMA2 R12, -RZ, RZ, 0, 5.9604644775390625e-08 ;  /* 0x00000001ff0c7431 */ /* 0x000fe400000001ff */
[----:B------:R-:W-:Y:S01]  /*5290*/  IMAD.MOV.U32 R8, RZ, RZ, 0x70 ;  /* 0x00000070ff087424 */ /* 0x000fe200078e00ff */
[----:B------:R2:W3:Y:S01]  /*52a0*/  LDC.64 R14, c[0x4][R2] ;  /* 0x01000000020e7b82 */ /* 0x0004e20000000a00 */
[----:B------:R-:W4:Y:S01]  /*52b0*/  LDCU.64 UR6, c[0x4][0x88] ;  /* 0x01001100ff0677ac */ /* 0x000f220008000a00 */
[----:B------:R-:W-:Y:S01]  /*52c0*/  IMAD.MOV.U32 R13, RZ, RZ, RZ ;  /* 0x000000ffff0d7224 */ /* 0x000fe200078e00ff */
[----:B------:R-:W2:Y:S01]  /*52d0*/  LDCU.64 UR4, c[0x4][0x8] ;  /* 0x01000100ff0477ac */ /* 0x000ea20008000a00 */
[----:B-1----:R-:W-:Y:S01]  /*52e0*/  MOV R5, UR9 ;  /* 0x0000000900057c02 */ /* 0x002fe20008000f00 */
[----:B------:R-:W-:Y:S01]  /*52f0*/  IMAD.U32 R4, RZ, RZ, UR8 ;  /* 0x00000008ff047e24 */ /* 0x000fe2000f8e00ff */
[----:B----4-:R-:W-:Y:S01]  /*5300*/  MOV R7, UR7 ;  /* 0x0000000700077c02 */ /* 0x010fe20008000f00 */
[----:B------:R-:W-:Y:S01]  /*5310*/  IMAD.U32 R6, RZ, RZ, UR6 ;  /* 0x00000006ff067e24 */ /* 0x000fe2000f8e00ff */
[----:B--2---:R-:W-:Y:S01]  /*5320*/  MOV R11, UR5 ;  /* 0x00000005000b7c02 */ /* 0x004fe20008000f00 */
[----:B------:R-:W-:Y:S02]  /*5330*/  IMAD.U32 R10, RZ, RZ, UR4 ;  /* 0x00000004ff0a7e24 */ /* 0x000fe4000f8e00ff */
[----:B------:R-:W-:Y:S07]  /*5340*/  LEPC R20, `(.L_x_87) ;  /* 0x000000001014794e */ /* 0x000fee0000000000 */
[----:B---3-5:R-:W-:Y:S05]  /*5350*/  CALL.ABS.NOINC R14 ;  /* 0x000000000e007343 */ /* 0x028fea0003c00000 */
.L_x_87:
[----:B------:R-:W1:Y:S01]  /*5360*/  LDCU.64 UR8, c[0x4][0x80] ;  /* 0x01001000ff0877ac */ /* 0x000e620008000a00 */
[----:B------:R-:W2:Y:S01]  /*5370*/  LDC.64 R2, c[0x4][R2] ;  /* 0x0100000002027b82 */ /* 0x000ea20000000a00 */
[----:B------:R-:W-:Y:S02]  /*5380*/  HFMA2 R12, -RZ, RZ, 0, 5.9604644775390625e-08 ;  /* 0x00000001ff0c7431 */ /* 0x000fe400000001ff */
[----:B------:R-:W-:Y:S02]  /*5390*/  IMAD.MOV.U32 R8, RZ, RZ, 0x70 ;  /* 0x00000070ff087424 */ /* 0x000fe400078e00ff */
[----:B------:R-:W-:Y:S01]  /*53a0*/  IMAD.MOV.U32 R13, RZ, RZ, RZ ;  /* 0x000000ffff0d7224 */ /* 0x000fe200078e00ff */
[----:B------:R-:W3:Y:S01]  /*53b0*/  LDCU.64 UR6, c[0x4][0x88] ;  /* 0x01001100ff0677ac */ /* 0x000ee20008000a00 */
[----:B------:R-:W4:Y:S01]  /*53c0*/  LDCU.64 UR4, c[0x4][0x8] ;  /* 0x01000100ff0477ac */ /* 0x000f220008000a00 */
[----:B-1----:R-:W-:Y:S02]  /*53d0*/  MOV R4, UR8 ;  /* 0x0000000800047c02 */ /* 0x002fe40008000f00 */
[----:B------:R-:W-:Y:S02]  /*53e0*/  MOV R5, UR9 ;  /* 0x0000000900057c02 */ /* 0x000fe40008000f00 */
[----:B---3--:R-:W-:Y:S01]  /*53f0*/  MOV R7, UR7 ;  /* 0x0000000700077c02 */ /* 0x008fe20008000f00 */
[----:B------:R-:W-:Y:S01]  /*5400*/  IMAD.U32 R6, RZ, RZ, UR6 ;  /* 0x00000006ff067e24 */ /* 0x000fe2000f8e00ff */
[----:B----4-:R-:W-:Y:S01]  /*5410*/  MOV R11, UR5 ;  /* 0x00000005000b7c02 */ /* 0x010fe20008000f00 */
[----:B------:R-:W-:Y:S02]  /*5420*/  IMAD.U32 R10, RZ, RZ, UR4 ;  /* 0x00000004ff0a7e24 */ /* 0x000fe4000f8e00ff */
[----:B------:R-:W-:Y:S07]  /*5430*/  LEPC R20, `(.L_x_86) ;  /* 0x000000001014794e */ /* 0x000fee0000000000 */
[----:B--2---:R-:W-:Y:S05]  /*5440*/  CALL.ABS.NOINC R2 ;  /* 0x0000000002007343 */ /* 0x004fea0003c00000 */
.L_x_86:
[----:B------:R-:W-:Y:S05]  /*5450*/  BSYNC.RECONVERGENT B6 ;  /* 0x0000000000067941 */ /* 0x000fea0003800200 */
.L_x_85:
[----:B------:R-:W-:Y:S01]  /*5460*/  ISETP.NE.U32.AND P4, PT, R82, RZ, PT ;  /* 0x000000ff5200720c */ /* 0x000fe20003f85070 */
[----:B------:R-:W-:Y:S01]  /*5470*/  UISETP.NE.AND UP2, UPT, UR50, URZ, UPT ;  /* 0x000000ff3200728c */ /* 0x000fe2000bf45270 */
[----:B------:R-:W-:Y:S01]  /*5480*/  ISETP.NE.U32.AND P2, PT, RZ, UR38, PT ;  /* 0x00000026ff007c0c */ /* 0x000fe2000bf45070 */
[----:B------:R-:W-:Y:S01]  /*5490*/  UISETP.NE.U32.AND UP1, UPT, UR44, URZ, UPT ;  /* 0x000000ff2c00728c */ /* 0x000fe2000bf25070 */
[----:B------:R-:W-:Y:S01]  /*54a0*/  ISETP.NE.AND.EX P4, PT, R83, RZ, PT, P4 ;  /* 0x000000ff5300720c */ /* 0x000fe20003f85340 */
[----:B------:R-:W-:Y:S01]  /*54b0*/  UPLOP3.LUT UP0, UPT, UPT, UPT, UPT, 0x40, 0x4 ;  /* 0x000000000004789c */ /* 0x000fe20003f0e870 */
[----:B------:R-:W-:Y:S01]  /*54c0*/  ISETP.NE.AND.EX P2, PT, RZ, UR39, PT, P2 ;  /* 0x00000027ff007c0c */ /* 0x000fe2000bf45320 */
[----:B------:R-:W-:Y:S01]  /*54d0*/  UISETP.NE.AND.EX UP1, UPT, UR45, URZ, UPT, UP1 ;  /* 0x000000ff2d00728c */ /* 0x000fe2000bf25310 */
[----:B------:R-:W-:Y:S04]  /*54e0*/  PLOP3.LUT P1, PT, PT, PT, UP2, 0x80, 0x8 ;  /* 0x000000000008781c */ /* 0x000fe80003f2f028 */
[----:B------:R-:W-:Y:S06]  /*54f0*/  @UP2 UPLOP3.LUT UP0, UPT, UPT, UPT, UP1, 0x80, 0x8 ;  /* 0x000000000008289c */ /* 0x000fec0003f0f010 */
[----:B------:R-:W-:Y:S01]  /*5500*/  PLOP3.LUT P0, PT, PT, PT, UP0, 0x80, 0x8 ;  /* 0x000000000008781c */ /* 0x000fe20003f0f008 */
[----:B------:R-:W-:Y:S01]  /*5510*/  @!UPT UIADD3 URZ, UPT, UPT, URZ, URZ, URZ ;  /* 0x000000fffffff290 */ /* 0x000fe2000fffe0ff */
[----:B------:R-:W-:Y:S11]  /*5520*/  BRA.U !UP1, `(.L_x_88) ;  /* 0x0000000109387547 */ /* 0x000ff6000b800000 */
[----:B------:R-:W-:Y:S01]  /*5530*/  UISETP.NE.U32.AND UP0, UPT, UR38, URZ, UPT ;  /* 0x000000ff2600728c */ /* 0x000fe2000bf05070 */
[----:B------:R-:W-:Y:S02]  /*5540*/  HFMA2 R0, -RZ, RZ, 0, 5.9604644775390625e-08 ;  /* 0x00000001ff007431 */ /* 0x000fe400000001ff */
[----:B------:R-:W-:Y:S01]  /*5550*/  IMAD.MOV.U32 R88, RZ, RZ, 0x1 ;  /* 0x00000001ff587424 */ /* 0x000fe200078e00ff */
[----:B------:R-:W-:Y:S06]  /*5560*/  UISETP.NE.AND.EX UP0, UPT, UR39, URZ, UPT, UP0 ;  /* 0x000000ff2700728c */ /* 0x000fec000bf05300 */
[----:B------:R-:W-:Y:S05]  /*5570*/  PLOP3.LUT P3, PT, PT, PT, UP0, 0x80, 0x8 ;  /* 0x000000000008781c */ /* 0x000fea0003f6f008 */
[----:B------:R-:W1:Y:S01]  /*5580*/  @UP0 LDCU.64 UR6, c[0x0][0x888] ;  /* 0x00011100ff0607ac */ /* 0x000e620008000a00 */
[----:B------:R-:W-:Y:S07]  /*5590*/  @UP0 UIMAD UR4, UR36, UR44, URZ ;  /* 0x0000002c240402a4 */ /* 0x000fee000f8e02ff */
[----:B------:R-:W-:Y:S01]  /*55a0*/  @!P3 PRMT R88, R0, 0x7610, R88 ;  /* 0x000076100058b816 */ /* 0x000fe20000000058 */
[----:B-1----:R-:W-:Y:S03]  /*55b0*/  @UP0 UIMAD.WIDE UR6, UR4, 0x4, UR6 ;  /* 0x00000004040608a5 */ /* 0x002fe6000f8e0206 */
[----:B------:R-:W1:Y:S03]  /*55c0*/  @!UP0 LDCU UR4, c[0x0][0x880] ;  /* 0x00011000ff0487ac */ /* 0x000e660008000800 */
[----:B------:R-:W-:Y:S01]  /*55d0*/  IMAD.U32 R2, RZ, RZ, UR6 ;  /* 0x00000006ff027e24 */ /* 0x000fe2000f8e00ff */
[----:B------:R-:W-:Y:S05]  /*55e0*/  MOV R3, UR7 ;  /* 0x0000000700037c02 */ /* 0x000fea0008000f00 */
[----:B-----5:R2:W5:Y:S02]  /*55f0*/  @P3 LDG.E R49, desc[UR46][R2.64] ;  /* 0x0000002e02313981 */ /* 0x020564000c1e1900 */
[----:B-12---:R-:W-:Y:S02]  /*5600*/  @!P3 IMAD.U32 R49, RZ, RZ, UR4 ;  /* 0x00000004ff31be24 */ /* 0x006fe4000f8e00ff */
.L_x_88:
[----:B------:R-:W-:Y:S05]  /*5610*/  @!P4 BRA `(.L_x_89) ;  /* 0x000000000020c947 */ /* 0x000fea0003800000 */
[----:B------:R-:W-:Y:S04]  /*5620*/  ISETP.NE.U32.AND P3, PT, R80, RZ, PT ;  /* 0x000000ff5000720c */ /* 0x000fe80003f65070 */
[----:B------:R-:W-:Y:S11]  /*5630*/  ISETP.NE.AND.EX P3, PT, R81, RZ, PT, P3 ;  /* 0x000000ff5100720c */ /* 0x000ff60003f65330 */
[----:B------:R-:W-:Y:S02]  /*5640*/  @!UPT UIADD3 URZ, UPT, UPT, URZ, URZ, URZ ;  /* 0x000000fffffff290 */ /* 0x000fe4000fffe0ff */
[----:B------:R-:W1:Y:S01]  /*5650*/  @P3 LDC.64 R2, c[0x0][0x8a8] ;  /* 0x00022a00ff023b82 */ /* 0x000e620000000a00 */
[----:B------:R-:W-:Y:S04]  /*5660*/  @P3 IMAD R0, R82, UR36, RZ ;  /* 0x0000002452003c24 */ /* 0x000fe8000f8e02ff */
[----:B-1----:R-:W-:Y:S05]  /*5670*/  @P3 IMAD.WIDE R2, R0, 0x4, R2 ;  /* 0x0000000400023825 */ /* 0x002fea00078e0202 */
[----:B-----5:R1:W5:Y:S02]  /*5680*/  @P3 LDG.E R47, desc[UR46][R2.64] ;  /* 0x0000002e022f3981 */ /* 0x020364000c1e1900 */
[----:B-1----:R-:W2:Y:S02]  /*5690*/  @!P3 LDC R47, c[0x0][0x8a0] ;  /* 0x00022800ff2fbb82 */ /* 0x002ea40000000800 */
.L_x_89:
[----:B-----5:R-:W-:Y:S01]  /*56a0*/  FSETP.NEU.AND P3, PT, R49, RZ, PT ;  /* 0x000000ff3100720b */ /* 0x020fe20003f6d000 */
[----:B------:R-:W-:Y:S01]  /*56b0*/  IMAD.SHL.U32 R66, R92, 0x2, RZ ;  /* 0x000000025c427824 */ /* 0x000fe200078e00ff */
[----:B------:R-:W-:Y:S01]  /*56c0*/  SEL R4, RZ, 0xffffffff, P2 ;  /* 0xffffffffff047807 */ /* 0x000fe20001000000 */
[----:B------:R-:W-:Y:S01]  /*56d0*/  BSSY B1, `(.L_x_90) ;  /* 0x0000043000017945 */ /* 0x000fe20003800000 */
[----:B------:R-:W-:Y:S01]  /*56e0*/  @P1 LOP3.LUT P2, RZ, R88, 0xff, RZ, 0xc0, !PT ;  /* 0x000000ff58ff1812 */ /* 0x000fe2000784c0ff */
[----:B------:R-:W-:Y:S01]  /*56f0*/  VIADD R107, R66, UR48 ;  /* 0x00000030426b7c36 */ /* 0x000fe20008000000 */
[----:B------:R-:W-:Y:S01]  /*5700*/  @P1 SEL R0, RZ, 0xffffffff, P3 ;  /* 0xffffffffff001807 */ /* 0x000fe20001800000 */
[----:B------:R-:W-:Y:S01]  /*5710*/  IMAD.MOV.U32 R67, RZ, RZ, 0x1 ;  /* 0x00000001ff437424 */ /* 0x000fe200078e00ff */
[----:B------:R-:W-:Y:S01]  /*5720*/  LOP3.LUT R98, R98, 0x1, RZ, 0x3c, !PT ;  /* 0x0000000162627812 */ /* 0x000fe200078e3cff */
[----:B------:R-:W-:Y:S01]  /*5730*/  IMAD.MOV.U32 R65, RZ, RZ, RZ ;  /* 0x000000ffff417224 */ /* 0x000fe200078e00ff */
[----:B------:R-:W-:Y:S02]  /*5740*/  @P0 SEL R0, R4, R0, !P2 ;  /* 0x0000000004000207 */ /* 0x000fe40005000000 */
[----:B------:R-:W-:Y:S02]  /*5750*/  CS2R R78, SRZ ;  /* 0x00000000004e7805 */ /* 0x000fe4000001ff00 */
[----:B------:R-:W-:Y:S02]  /*5760*/  LEA R64, R45, UR48, 0x3 ;  /* 0x000000302d407c11 */ /* 0x000fe4000f8e18ff */
[----:B------:R-:W-:Y:S02]  /*5770*/  CS2R R76, SRZ ;  /* 0x00000000004c7805 */ /* 0x000fe4000001ff00 */
[----:B------:R-:W-:Y:S02]  /*5780*/  @P1 LOP3.LUT R0, R0, 0x1, RZ, 0xc0, !PT ;  /* 0x0000000100001812 */ /* 0x000fe400078ec0ff */
[----:B------:R-:W-:Y:S02]  /*5790*/  CS2R R70, SRZ ;  /* 0x0000000000467805 */ /* 0x000fe4000001ff00 */
[----:B------:R-:W-:Y:S02]  /*57a0*/  SHF.L.U32 R2, R97, 0x1f, RZ ;  /* 0x0000001f61027819 */ /* 0x000fe400000006ff */
[----:B------:R-:W-:Y:S02]  /*57b0*/  CS2R R68, SRZ ;  /* 0x0000000000447805 */ /* 0x000fe4000001ff00 */
[----:B------:R-:W-:Y:S02]  /*57c0*/  ISETP.NE.U32.OR P6, PT, R0, 0x1, !P1 ;  /* 0x000000010000780c */ /* 0x000fe40004fc5470 */
[----:B------:R-:W-:Y:S02]  /*57d0*/  CS2R R62, SRZ ;  /* 0x00000000003e7805 */ /* 0x000fe4000001ff00 */
[----:B------:R-:W-:Y:S02]  /*57e0*/  PLOP3.LUT P2, PT, PT, PT, UP1, 0x80, 0x8 ;  /* 0x000000000008781c */ /* 0x000fe40003f4f018 */
[----:B------:R-:W-:Y:S02]  /*57f0*/  CS2R R60, SRZ ;  /* 0x00000000003c7805 */ /* 0x000fe4000001ff00 */
[----:B------:R-:W-:Y:S02]  /*5800*/  LEA.HI R48, R45, R45, RZ, 0x1 ;  /* 0x0000002d2d307211 */ /* 0x000fe400078f08ff */
[----:B------:R-:W-:Y:S02]  /*5810*/  CS2R R58, SRZ ;  /* 0x00000000003a7805 */ /* 0x000fe4000001ff00 */
[----:B------:R-:W-:Y:S02]  /*5820*/  LOP3.LUT P4, R103, R88, 0xff, RZ, 0xc0, !PT ;  /* 0x000000ff58677812 */ /* 0x000fe4000788c0ff */
[----:B------:R-:W-:Y:S02]  /*5830*/  CS2R R56, SRZ ;  /* 0x0000000000387805 */ /* 0x000fe4000001ff00 */
[----:B------:R-:W-:Y:S01]  /*5840*/  SEL R3, RZ, 0xffffffff, P3 ;  /* 0xffffffffff037807 */ /* 0x000fe20001800000 */
[----:B------:R-:W-:Y:S01]  /*5850*/  VIADD R108, R107, 0x400 ;  /* 0x000004006b6c7836 */ /* 0x000fe20000000000 */
[----:B------:R-:W-:Y:S01]  /*5860*/  P2R R105, PR, RZ, 0x40 ;  /* 0x00000040ff697803 */ /* 0x000fe20000000000 */
[----:B------:R-:W-:Y:S01]  /*5870*/  IMAD.IADD R106, R99, 0x1, R107 ;  /* 0x00000001636a7824 */ /* 0x000fe200078e026b */
[----:B------:R-:W-:Y:S02]  /*5880*/  @P6 SHF.L.U32 R0, R98, 0x1f, RZ ;  /* 0x0000001f62006819 */ /* 0x000fe400000006ff */
[----:B------:R-:W-:Y:S02]  /*5890*/  @P2 SEL R3, R4, R3, !P4 ;  /* 0x0000000304032207 */ /* 0x000fe40006000000 */
[----:B------:R1:W3:Y:S02]  /*58a0*/  @P6 SYNCS.PHASECHK.TRANS64.TRYWAIT P1, [UR48+0x40], R0 ;  /* 0x00004000ff0065a7 */ /* 0x0002e40008021130 */
[----:B------:R-:W-:Y:S04]  /*58b0*/  LOP3.LUT R3, R3, 0x1, RZ, 0xc0, !PT ;  /* 0x0000000103037812 */ /* 0x000fe800078ec0ff */
[----:B------:R-:W-:Y:S04]  /*58c0*/  ISETP.NE.U32.AND P5, PT, R3, 0x1, PT ;  /* 0x000000010300780c */ /* 0x000fe80003fa5070 */
[----:B------:R-:W-:Y:S01]  /*58d0*/  P2R R72, PR, RZ, 0x20 ;  /* 0x00000020ff487803 */ /* 0x000fe20000000000 */
[----:B------:R4:W2:Y:S01]  /*58e0*/  SYNCS.PHASECHK.TRANS64.TRYWAIT P0, [R64+URZ+0xb0], R2 ;  /* 0x0000b002400075a7 */ /* 0x0008a200080011ff */
[C---:B-1----:R-:W-:Y:S01]  /*58f0*/  IMAD.SHL.U32 R0, R48.reuse, 0x80, RZ ;  /* 0x0000008030007824 */ /* 0x042fe200078e00ff */
[----:B------:R-:W-:Y:S04]  /*5900*/  LOP3.LUT R48, R48, 0xffe, RZ, 0xc0, !PT ;  /* 0x00000ffe30307812 */ /* 0x000fe800078ec0ff */
[----:B------:R-:W-:Y:S01]  /*5910*/  LOP3.LUT R0, R0, 0xffffff00, RZ, 0xc0, !PT ;  /* 0xffffff0000007812 */ /* 0x000fe200078ec0ff */
[----:B------:R-:W-:Y:S04]  /*5920*/  IMAD.IADD R48, R45, 0x1, -R48 ;  /* 0x000000012d307824 */ /* 0x000fe800078e0a30 */
[----:B------:R-:W-:Y:S04]  /*5930*/  IMAD.IADD R0, R46, 0x1, R0 ;  /* 0x000000012e007824 */ /* 0x000fe800078e0200 */
[----:B------:R-:W-:Y:S01]  /*5940*/  IMAD R48, R48, 0x100000, R0 ;  /* 0x0010000030307824 */ /* 0x000fe200078e0200 */
[----:B---3--:R-:W-:Y:S01]  /*5950*/  @P6 SEL R67, RZ, 0x1, !P1 ;  /* 0x00000001ff436807 */ /* 0x008fe20004800000 */
[----:B----4-:R-:W-:Y:S06]  /*5960*/  @!P6 BRA `(.L_x_91) ;  /* 0x000000000064e947 */ /* 0x010fec0003800000 */
[----:B------:R-:W-:Y:S01]  /*5970*/  @P5 IMAD R5, R100, 0x2, R108 ;  /* 0x0000000264055824 */ /* 0x000fe200078e026c */
[----:B------:R-:W-:Y:S01]  /*5980*/  ISETP.NE.AND P1, PT, R67, RZ, PT ;  /* 0x000000ff4300720c */ /* 0x000fe20003f25270 */
[----:B------:R-:W-:Y:S01]  /*5990*/  IMAD.MOV.U32 R78, RZ, RZ, RZ ;  /* 0x000000ffff4e7224 */ /* 0x000fe200078e00ff */
[----:B------:R-:W-:Y:S01]  /*59a0*/  BSSY B0, `(.L_x_92) ;  /* 0x000000d000007945 */ /* 0x000fe20003800000 */
[----:B------:R-:W-:Y:S01]  /*59b0*/  @P5 IMAD.IADD R4, R99, 0x1, R5 ;  /* 0x0000000163045824 */ /* 0x000fe200078e0205 */
[----:B------:R-:W-:Y:S02]  /*59c0*/  CS2R R70, SRZ ;  /* 0x0000000000467805 */ /* 0x000fe4000001ff00 */
[----:B------:R-:W-:Y:S02]  /*59d0*/  CS2R R68, SRZ ;  /* 0x0000000000447805 */ /* 0x000fe4000001ff00 */
[----:B------:R-:W-:Y:S02]  /*59e0*/  CS2R R76, SRZ ;  /* 0x00000000004c7805 */ /* 0x000fe4000001ff00 */
[----:B------:R-:W-:Y:S02]  /*59f0*/  CS2R R58, SRZ ;  /* 0x00000000003a7805 */ /* 0x000fe4000001ff00 */
[----:B------:R-:W-:Y:S02]  /*5a00*/  CS2R R56, SRZ ;  /* 0x0000000000387805 */ /* 0x000fe4000001ff00 */
[----:B------:R-:W-:Y:S02]  /*5a10*/  CS2R R62, SRZ ;  /* 0x00000000003e7805 */ /* 0x000fe4000001ff00 */
[----:B------:R-:W-:Y:S01]  /*5a20*/  CS2R R60, SRZ ;  /* 0x00000000003c7805 */ /* 0x000fe2000001ff00 */
[----:B------:R-:W-:Y:S06]  /*5a30*/  @P1 BRA `(.L_x_93) ;  /* 0x00000000000c1947 */ /* 0x000fec0003800000 */
[----:B------:R-:W-:Y:S04]  /*5a40*/  SHF.L.U32 R3, R98, 0x1f, RZ ;  /* 0x0000001f62037819 */ /* 0x000fe800000006ff */
[----:B------:R-:W1:Y:S02]  /*5a50*/  SYNCS.PHASECHK.TRANS64.TRYWAIT P1, [UR48+0x40], R3 ;  /* 0x00004003ff0075a7 */ /* 0x000e640008021130 */
[----:B-1----:R-:W-:Y:S05]  /*5a60*/  @!P1 BRA `(.L_x_94) ;  /* 0x0000003c00809947 */ /* 0x002fea0003800000 */
.L_x_93:
[----:B------:R-:W-:Y:S05]  /*5a70*/  BSYNC B0 ;  /* 0x0000000000007941 */ /* 0x000fea0003800000 */
.L_x_92:
[----:B------:R-:W-:Y:S01]  /*5a80*/  ISETP.NE.AND P1, PT, R72, RZ, PT ;  /* 0x000000ff4800720c */ /* 0x000fe20003f25270 */
[----:B------:R-:W-:Y:S11]  /*5a90*/  HFMA2 R65, -RZ, RZ, 0, 5.9604644775390625e-08 ;  /* 0x00000001ff417431 */ /* 0x000ff600000001ff */
[----:B------:R-:W-:Y:S01]  /*5aa0*/  @!UPT UIADD3 URZ, UPT, UPT, URZ, URZ, URZ ;  /* 0x000000fffffff290 */ /* 0x000fe2000fffe0ff */
[----:B------:R-:W-:Y:S05]  /*5ab0*/  @P1 WARPSYNC.ALL ;  /* 0x0000000000001948 */ /* 0x000fea0003800000 */
[----:B------:R3:W4:Y:S04]  /*5ac0*/  @P1 LDSM.16.M88.4 R68, [R5] ;  /* 0x000000000544183b */ /* 0x0007280000000200 */
[----:B------:R3:W1:Y:S04]  /*5ad0*/  @P1 LDSM.16.M88.4 R76, [R4] ;  /* 0x00000000044c183b */ /* 0x0006680000000200 */
[----:B------:R3:W1:Y:S04]  /*5ae0*/  @P1 LDSM.16.M88.4 R56, [R66+UR48+0x400] ;  /* 0x000400304238183b */ /* 0x0006680008000200 */
[----:B------:R3:W1:Y:S02]  /*5af0*/  @P1 LDSM.16.M88.4 R60, [R106+0x400] ;  /* 0x000400006a3c183b */ /* 0x0006640000000200 */
.L_x_91:
[----:B------:R-:W-:Y:S05]  /*5b00*/  BSYNC B1 ;  /* 0x0000000000017941 */ /* 0x000fea0003800000 */
.L_x_90:
[----:B-1----:R-:W-:Y:S04]  /*5b10*/  SHF.R.U32.HI R0, RZ, 0x15, R48 ;  /* 0x00000015ff007819 */ /* 0x002fe80000011630 */
[----:B------:R-:W-:Y:S01]  /*5b20*/  LOP3.LUT P1, RZ, R0, 0x3, R93, 0x48, !PT ;  /* 0x0000000300ff7812 */ /* 0x000fe2000782485d */
[----:B------:R-:W-:Y:S01]  /*5b30*/  @!UPT UIADD3 URZ, UPT, UPT, URZ, URZ, URZ ;  /* 0x000000fffffff290 */ /* 0x000fe2000fffe0ff */
[----:B--2---:R-:W-:Y:S11]  /*5b40*/  @P0 BRA `(.L_x_95) ;  /* 0x0000000000080947 */ /* 0x004ff60003800000 */
[----:B------:R-:W1:Y:S02]  /*5b50*/  SYNCS.PHASECHK.TRANS64.TRYWAIT P0, [R64+URZ+0xb0], R2 ;  /* 0x0000b002400075a7 */ /* 0x000e6400080011ff */
[----:B-1----:R-:W-:Y:S05]  /*5b60*/  @!P0 BRA `(.L_x_96) ;  /* 0x0000003c00588947 */ /* 0x002fea0003800000 */
.L_x_95:
[----:B------:R-:W-:Y:S05]  /*5b70*/  @!P1 BRA `(.L_x_97) ;  /* 0x0000000000409947 */ /* 0x000fea0003800000 */
[----:B------:R-:W3:Y:S01]  /*5b80*/  LDCU.64 UR8, c[0x4][0x70] ;  /* 0x01000e00ff0877ac */ /* 0x000ee20008000a00 */
[----:B------:R-:W-:Y:S01]  /*5b90*/  MOV R3, 0x0 ;  /* 0x0000000000037802 */ /* 0x000fe20000000f00 */
[----:B------:R-:W-:Y:S02]  /*5ba0*/  HFMA2 R12, -RZ, RZ, 0, 5.9604644775390625e-08 ;  /* 0x00000001ff0c7431 */ /* 0x000fe400000001ff */
[----:B------:R-:W-:Y:S02]  /*5bb0*/  IMAD.MOV.U32 R8, RZ, RZ, 0x192 ;  /* 0x00000192ff087424 */ /* 0x000fe400078e00ff */
[----:B------:R-:W-:Y:S01]  /*5bc0*/  IMAD.MOV.U32 R13, RZ, RZ, RZ ;  /* 0x000000ffff0d7224 */ /* 0x000fe200078e00ff */
[----:B------:R-:W2:Y:S01]  /*5bd0*/  LDCU.64 UR6, c[0x4][0x78] ;  /* 0x01000f00ff0677ac */ /* 0x000ea20008000a00 */
[----:B-1----:R-:W1:Y:S01]  /*5be0*/  LDC.64 R2, c[0x4][R3] ;  /* 0x0100000003027b82 */ /* 0x002e620000000a00 */
[----:B------:R-:W5:Y:S01]  /*5bf0*/  LDCU.64 UR4, c[0x4][0x10] ;  /* 0x01000200ff0477ac */ /* 0x000f620008000a00 */
[----:B---3--:R-:W-:Y:S01]  /*5c00*/  MOV R5, UR9 ;  /* 0x0000000900057c02 */ /* 0x008fe20008000f00 */
[----:B------:R-:W-:Y:S01]  /*5c10*/  IMAD.U32 R4, RZ, RZ, UR8 ;  /* 0x00000008ff047e24 */ /* 0x000fe2000f8e00ff */
[----:B--2---:R-:W-:Y:S01]  /*5c20*/  MOV R7, UR7 ;  /* 0x0000000700077c02 */ /* 0x004fe20008000f00 */
[----:B------:R-:W-:Y:S01]  /*5c30*/  IMAD.U32 R6, RZ, RZ, UR6 ;  /* 0x00000006ff067e24 */ /* 0x000fe2000f8e00ff */
[----:B-----5:R-:W-:Y:S01]  /*5c40*/  MOV R11, UR5 ;  /* 0x00000005000b7c02 */ /* 0x020fe20008000f00 */
[----:B------:R-:W-:Y:S02]  /*5c50*/  IMAD.U32 R10, RZ, RZ, UR4 ;  /* 0x00000004ff0a7e24 */ /* 0x000fe4000f8e00ff */
[----:B------:R-:W-:Y:S07]  /*5c60*/  LEPC R20, `(.L_x_97) ;  /* 0x000000001014794e */ /* 0x000fee0000000000 */
[----:B-1--4-:R-:W-:Y:S05]  /*5c70*/  CALL.ABS.NOINC R2 ;  /* 0x0000000002007343 */ /* 0x012fea0003c00000 */
.L_x_97:
[----:B------:R-:W-:Y:S01]  /*5c80*/  SHF.L.U32 R50, R56, 0x10, RZ ;  /* 0x0000001038327819 */ /* 0x000fe200000006ff */
[----:B------:R-:W-:Y:S05]  /*5c90*/  WARPSYNC.ALL ;  /* 0x0000000000007948 */ /* 0x000fea0003800000 */
[----:B------:R-:W-:Y:S01]  /*5ca0*/  R2UR UR4, R48 ;  /* 0x00000000300472ca */ /* 0x000fe200000e0000 */
[----:B------:R-:W-:Y:S01]  /*5cb0*/  BSSY.RECONVERGENT B0, `(.L_x_98) ;  /* 0x000008b000007945 */ /* 0x000fe20003800200 */
[----:B------:R-:W-:Y:S02]  /*5cc0*/  LOP3.LUT R51, R56, 0xffff0000, RZ, 0xc0, !PT ;  /* 0xffff000038337812 */ /* 0x000fe400078ec0ff */
[----:B------:R-:W-:Y:S02]  /*5cd0*/  SHF.L.U32 R52, R57, 0x10, RZ ;  /* 0x0000001039347819 */ /* 0x000fe400000006ff */
[----:B------:R-:W-:Y:S02]  /*5ce0*/  SHF.L.U32 R73, R100, 0x1, RZ ;  /* 0x0000000164497819 */ /* 0x000fe400000006ff */
[----:B------:R-:W-:Y:S02]  /*5cf0*/  ISETP.NE.AND P0, PT, R101, RZ, PT ;  /* 0x000000ff6500720c */ /* 0x000fe40003f05270 */
[----:B------:R-:W-:Y:S03]  /*5d00*/  IADD3 R108, PT, PT, R108, R73, RZ ;  /* 0x000000496c6c7210 */ /* 0x000fe60007ffe0ff */
[----:B---3--:R-:W2:Y:S01]  /*5d10*/  LDTM.16dp256bit.x8 R4, tmem[UR4] ;  /* 0x00000004000479ee */ /* 0x008ea200081a0000 */
[----:B------:R-:W-:Y:S01]  /*5d20*/  IADD3 R109, PT, PT, R99, R108, RZ ;  /* 0x0000006c636d7210 */ /* 0x000fe20007ffe0ff */
[C---:B--2---:R-:W-:Y:S01]  /*5d30*/  FMUL R0, R47.reuse, R4 ;  /* 0x000000042f007220 */ /* 0x044fe20000400000 */
[C---:B-1----:R-:W-:Y:S01]  /*5d40*/  FMUL R2, R47.reuse, R5 ;  /* 0x000000052f027220 */ /* 0x042fe20000400000 */
[C---:B------:R-:W-:Y:S01]  /*5d50*/  FMUL R4, R47.reuse, R8 ;  /* 0x000000082f047220 */ /* 0x040fe20000400000 */
[C---:B------:R-:W-:Y:S01]  /*5d60*/  FMUL R3, R47.reuse, R6 ;  /* 0x000000062f037220 */ /* 0x040fe20000400000 */
[C---:B------:R-:W-:Y:S01]  /*5d70*/  FMUL R5, R47.reuse, R9 ;  /* 0x000000092f057220 */ /* 0x040fe20000400000 */
[C---:B------:R-:W-:Y:S01]  /*5d80*/  FMUL R8, R47.reuse, R12 ;  /* 0x0000000c2f087220 */ /* 0x040fe20000400000 */
[C---:B------:R-:W-:Y:S01]  /*5d90*/  FMUL R6, R47.reuse, R10 ;  /* 0x0000000a2f067220 */ /* 0x040fe20000400000 */
[C---:B------:R-:W-:Y:S01]  /*5da0*/  FMUL R9, R47.reuse, R13 ;  /* 0x0000000d2f097220 */ /* 0x040fe20000400000 */
[----:B------:R-:W-:Y:S01]  /*5db0*/  FMUL R12, R47, R16 ;  /* 0x000000102f0c7220 */ /* 0x000fe20000400000 */
[----:B------:R-:W-:Y:S01]  /*5dc0*/  FFMA R0, R49, R50, R0 ;  /* 0x0000003231007223 */ /* 0x000fe20000000000 */
[C---:B------:R-:W-:Y:S01]  /*5dd0*/  FMUL R10, R47.reuse, R14 ;  /* 0x0000000e2f0a7220 */ /* 0x040fe20000400000 */
[C---:B------:R-:W-:Y:S01]  /*5de0*/  FMUL R13, R47.reuse, R17 ;  /* 0x000000112f0d7220 */ /* 0x040fe20000400000 */
[----:B------:R-:W-:Y:S01]  /*5df0*/  FMUL R16, R47, R20 ;  /* 0x000000142f107220 */ /* 0x000fe20000400000 */
[----:B------:R-:W-:Y:S01]  /*5e00*/  FFMA R2, R49, R51, R2 ;  /* 0x0000003331027223 */ /* 0x000fe20000000002 */
[C---:B------:R-:W-:Y:S01]  /*5e10*/  FMUL R14, R47.reuse, R18 ;  /* 0x000000122f0e7220 */ /* 0x040fe20000400000 */
[C---:B------:R-:W-:Y:S01]  /*5e20*/  FMUL R17, R47.reuse, R21 ;  /* 0x000000152f117220 */ /* 0x040fe20000400000 */
[C---:B------:R-:W-:Y:S01]  /*5e30*/  FMUL R20, R47.reuse, R24 ;  /* 0x000000182f147220 */ /* 0x040fe20000400000 */
[C---:B------:R-:W-:Y:S01]  /*5e40*/  FMUL R18, R47.reuse, R22 ;  /* 0x000000162f127220 */ /* 0x040fe20000400000 */
[C---:B------:R-:W-:Y:S01]  /*5e50*/  FMUL R21, R47.reuse, R25 ;  /* 0x000000192f157220 */ /* 0x040fe20000400000 */
[C---:B------:R-:W-:Y:S01]  /*5e60*/  FMUL R24, R47.reuse, R28 ;  /* 0x0000001c2f187220 */ /* 0x040fe20000400000 */
[C---:B------:R-:W-:Y:S01]  /*5e70*/  FMUL R22, R47.reuse, R26 ;  /* 0x0000001a2f167220 */ /* 0x040fe20000400000 */
[C---:B------:R-:W-:Y:S01]  /*5e80*/  FMUL R25, R47.reuse, R29 ;  /* 0x0000001d2f197220 */ /* 0x040fe20000400000 */
[----:B------:R-:W-:Y:S01]  /*5e90*/  FMUL R28, R47, R32 ;  /* 0x000000202f1c7220 */ /* 0x000fe20000400000 */
[----:B------:R-:W-:Y:S01]  /*5ea0*/  LOP3.LUT R32, R57, 0xffff0000, RZ, 0xc0, !PT ;  /* 0xffff000039207812 */ /* 0x000fe200078ec0ff */
[C---:B------:R-:W-:Y:S01]  /*5eb0*/  FMUL R26, R47.reuse, R30 ;  /* 0x0000001e2f1a7220 */ /* 0x040fe20000400000 */
[----:B------:R-:W-:Y:S01]  /*5ec0*/  FMUL R29, R47, R33 ;  /* 0x000000212f1d7220 */ /* 0x000fe20000400000 */
[----:B------:R-:W-:Y:S01]  /*5ed0*/  SHF.L.U32 R33, R58, 0x10, RZ ;  /* 0x000000103a217819 */ /* 0x000fe200000006ff */
[----:B------:R-:W-:Y:S01]  /*5ee0*/  FFMA R3, R49, R52, R3 ;  /* 0x0000003431037223 */ /* 0x000fe20000000003 */
[----:B------:R-:W-:Y:S01]  /*5ef0*/  F2FP.BF16.F32.PACK_AB R52, R2, R0 ;  /* 0x000000000234723e */ /* 0x000fe200000010ff */
[----:B------:R-:W-:Y:S01]  /*5f00*/  FMUL R7, R47, R7 ;  /* 0x000000072f077220 */ /* 0x000fe20000400000 */
[----:B------:R-:W-:Y:S01]  /*5f10*/  SHF.L.U32 R0, R59, 0x10, RZ ;  /* 0x000000103b007819 */ /* 0x000fe200000006ff */
[----:B------:R-:W-:Y:S01]  /*5f20*/  FMUL R30, R47, R34 ;  /* 0x000000222f1e7220 */ /* 0x000fe20000400000 */
[----:B------:R-:W-:Y:S01]  /*5f30*/  LOP3.LUT R34, R58, 0xffff0000, RZ, 0xc0, !PT ;  /* 0xffff00003a227812 */ /* 0x000fe200078ec0ff */
[----:B------:R-:W-:Y:S01]  /*5f40*/  FFMA R7, R49, R32, R7 ;  /* 0x0000002031077223 */ /* 0x000fe20000000007 */
[----:B------:R-:W-:Y:S01]  /*5f50*/  LOP3.LUT R2, R59, 0xffff0000, RZ, 0xc0, !PT ;  /* 0xffff00003b027812 */ /* 0x000fe200078ec0ff */
[----:B------:R-:W-:Y:S01]  /*5f60*/  FFMA R4, R49, R33, R4 ;  /* 0x0000002131047223 */ /* 0x000fe20000000004 */
[----:B------:R-:W-:Y:S01]  /*5f70*/  FMUL R11, R47, R11 ;  /* 0x0000000b2f0b7220 */ /* 0x000fe20000400000 */
[----:B------:R-:W-:Y:S01]  /*5f80*/  FFMA R5, R49, R34, R5 ;  /* 0x0000002231057223 */ /* 0x000fe20000000005 */
[----:B------:R-:W-:Y:S01]  /*5f90*/  F2FP.BF16.F32.PACK_AB R53, R7, R3 ;  /* 0x000000030735723e */ /* 0x000fe200000010ff */
[C---:B------:R-:W-:Y:S01]  /*5fa0*/  FFMA R6, R49.reuse, R0, R6 ;  /* 0x0000000031067223 */ /* 0x040fe20000000006 */
[C---:B------:R-:W-:Y:S01]  /*5fb0*/  SHF.L.U32 R0, R60.reuse, 0x10, RZ ;  /* 0x000000103c007819 */ /* 0x040fe200000006ff */
[----:B------:R-:W-:Y:S01]  /*5fc0*/  FFMA R11, R49, R2, R11 ;  /* 0x00000002310b7223 */ /* 0x000fe2000000000b */
[----:B------:R-:W-:Y:S01]  /*5fd0*/  LOP3.LUT R2, R60, 0xffff0000, RZ, 0xc0, !PT ;  /* 0xffff00003c027812 */ /* 0x000fe200078ec0ff */
[----:B------:R-:W-:Y:S01]  /*5fe0*/  FMUL R15, R47, R15 ;  /* 0x0000000f2f0f7220 */ /* 0x000fe20000400000 */
[----:B------:R-:W-:Y:S01]  /*5ff0*/  SHF.L.U32 R3, R61, 0x10, RZ ;  /* 0x000000103d037819 */ /* 0x000fe200000006ff */
[----:B------:R-:W-:Y:S01]  /*6000*/  FFMA R8, R49, R0, R8 ;  /* 0x0000000031087223 */ /* 0x000fe20000000008 */
[----:B------:R-:W-:Y:S01]  /*6010*/  LOP3.LUT R0, R61, 0xffff0000, RZ, 0xc0, !PT ;  /* 0xffff00003d007812 */ /* 0x000fe200078ec0ff */
[C---:B------:R-:W-:Y:S01]  /*6020*/  FFMA R9, R49.reuse, R2, R9 ;  /* 0x0000000231097223 */ /* 0x040fe20000000009 */
[C---:B------:R-:W-:Y:S01]  /*6030*/  SHF.L.U32 R2, R62.reuse, 0x10, RZ ;  /* 0x000000103e027819 */ /* 0x040fe200000006ff */
[----:B------:R-:W-:Y:S01]  /*6040*/  FFMA R10, R49, R3, R10 ;  /* 0x00000003310a7223 */ /* 0x000fe2000000000a */
[----:B------:R-:W-:Y:S01]  /*6050*/  SHF.L.U32 R3, R63, 0x10, RZ ;  /* 0x000000103f037819 */ /* 0x000fe200000006ff */
[C---:B------:R-:W-:Y:S01]  /*6060*/  FFMA R15, R49.reuse, R0, R15 ;  /* 0x00000000310f7223 */ /* 0x040fe2000000000f */
[----:B------:R-:W-:Y:S01]  /*6070*/  LOP3.LUT R0, R62, 0xffff0000, RZ, 0xc0, !PT ;  /* 0xffff00003e007812 */ /* 0x000fe200078ec0ff */
[----:B------:R-:W-:Y:S01]  /*6080*/  FFMA R12, R49, R2, R12 ;  /* 0x00000002310c7223 */ /* 0x000fe2000000000c */
[C---:B----4-:R-:W-:Y:S01]  /*6090*/  SHF.L.U32 R2, R68.reuse, 0x10, RZ ;  /* 0x0000001044027819 */ /* 0x050fe200000006ff */
[----:B------:R-:W-:Y:S01]  /*60a0*/  FMUL R19, R47, R19 ;  /* 0x000000132f137220 */ /* 0x000fe20000400000 */
[----:B------:R-:W-:Y:S01]  /*60b0*/  F2FP.BF16.F32.PACK_AB R54, R5, R4 ;  /* 0x000000040536723e */ /* 0x000fe200000010ff */
[----:B------:R-:W-:Y:S01]  /*60c0*/  FFMA R13, R49, R0, R13 ;  /* 0x00000000310d7223 */ /* 0x000fe2000000000d */
[----:B------:R-:W-:Y:S01]  /*60d0*/  LOP3.LUT R0, R63, 0xffff0000, RZ, 0xc0, !PT ;  /* 0xffff00003f007812 */ /* 0x000fe200078ec0ff */
[----:B------:R-:W-:Y:S01]  /*60e0*/  FFMA R14, R49, R3, R14 ;  /* 0x00000003310e7223 */ /* 0x000fe2000000000e */
[----:B------:R-:W-:Y:S01]  /*60f0*/  LOP3.LUT R3, R68, 0xffff0000, RZ, 0xc0, !PT ;  /* 0xffff000044037812 */ /* 0x000fe200078ec0ff */
[----:B------:R-:W-:Y:S01]  /*6100*/  FMUL R23, R47, R23 ;  /* 0x000000172f177220 */ /* 0x000fe20000400000 */
[----:B------:R-:W-:Y:S01]  /*6110*/  F2FP.BF16.F32.PACK_AB R55, R11, R6 ;  /* 0x000000060b37723e */ /* 0x000fe200000010ff */
[----:B------:R-:W-:Y:S01]  /*6120*/  FFMA R19, R49, R0, R19 ;  /* 0x0000000031137223 */ /* 0x000fe20000000013 */
[----:B------:R-:W-:Y:S01]  /*6130*/  SHF.L.U32 R0, R69, 0x10, RZ ;  /* 0x0000001045007819 */ /* 0x000fe200000006ff */
[----:B------:R-:W-:Y:S01]  /*6140*/  FFMA R16, R49, R2, R16 ;  /* 0x0000000231107223 */ /* 0x000fe20000000010 */
[----:B------:R-:W-:Y:S01]  /*6150*/  LOP3.LUT R2, R69, 0xffff0000, RZ, 0xc0, !PT ;  /* 0xffff000045027812 */ /* 0x000fe200078ec0ff */
[----:B------:R-:W-:Y:S01]  /*6160*/  FFMA R17, R49, R3, R17 ;  /* 0x0000000331117223 */ /* 0x000fe20000000011 */
[----:B------:R-:W-:Y:S01]  /*6170*/  SHF.L.U32 R3, R71, 0x10, RZ ;  /* 0x0000001047037819 */ /* 0x000fe200000006ff */
        /* <DEDUP_REMOVED lines=15> */
[C---:B------:R-:W-:Y:S01]  /*6270*/  SHF.L.U32 R2, R78.reuse, 0x10, RZ ;  /* 0x000000104e027819 */ /* 0x040fe200000006ff */
[----:B------:R-:W-:Y:S01]  /*6280*/  FMUL R31, R47, R31 ;  /* 0x0000001f2f1f7220 */ /* 0x000fe20000400000 */
[----:B------:R-:W-:Y:S01]  /*6290*/  F2FP.BF16.F32.PACK_AB R8, R9, R8 ;  /* 0x000000080908723e */ /* 0x000fe200000010ff */
[----:B------:R1:W-:Y:S01]  /*62a0*/  STSM.16.M88.4 [R107+0x400], R52 ;  /* 0x000400346b007844 */ /* 0x0003e20000000200 */
        /* <DEDUP_REMOVED lines=8> */
[----:B------:R-:W-:Y:S01]  /*6330*/  LOP3.LUT R0, R79, 0xffff0000, RZ, 0xc0, !PT ;  /* 0xffff00004f007812 */ /* 0x000fe200078ec0ff */
[----:B------:R-:W-:Y:S01]  /*6340*/  FFMA R28, R49, R2, R28 ;  /* 0x00000002311c7223 */ /* 0x000fe2000000001c */
[----:B------:R-:W-:Y:S01]  /*6350*/  F2FP.BF16.F32.PACK_AB R11, R19, R14 ;  /* 0x0000000e130b723e */ /* 0x000fe200000010ff */
[----:B------:R-:W-:Y:S01]  /*6360*/  FFMA R29, R49, R3, R29 ;  /* 0x00000003311d7223 */ /* 0x000fe2000000001d */
[----:B------:R-:W-:Y:S01]  /*6370*/  F2FP.BF16.F32.PACK_AB R16, R17, R16 ;  /* 0x000000101110723e */ /* 0x000fe200000010ff */
[----:B------:R-:W-:Y:S01]  /*6380*/  FFMA R30, R49, R4, R30 ;  /* 0x00000004311e7223 */ /* 0x000fe2000000001e */
[----:B------:R-:W-:Y:S01]  /*6390*/  F2FP.BF16.F32.PACK_AB R17, R23, R18 ;  /* 0x000000121711723e */ /* 0x000fe200000010ff */
[----:B------:R1:W-:Y:S01]  /*63a0*/  STSM.16.M88.4 [R106+0x400], R8 ;  /* 0x000400086a007844 */ /* 0x0003e20000000200 */
[----:B------:R-:W-:Y:S01]  /*63b0*/  FFMA R35, R49, R0, R35 ;  /* 0x0000000031237223 */ /* 0x000fe20000000023 */
[----:B------:R-:W-:Y:S02]  /*63c0*/  F2FP.BF16.F32.PACK_AB R18, R21, R20 ;  /* 0x000000141512723e */ /* 0x000fe400000010ff */
[----:B------:R-:W-:Y:S02]  /*63d0*/  F2FP.BF16.F32.PACK_AB R19, R27, R22 ;  /* 0x000000161b13723e */ /* 0x000fe400000010ff */
[----:B------:R-:W-:Y:S02]  /*63e0*/  F2FP.BF16.F32.PACK_AB R24, R25, R24 ;  /* 0x000000181918723e */ /* 0x000fe400000010ff */
[----:B------:R-:W-:Y:S01]  /*63f0*/  F2FP.BF16.F32.PACK_AB R25, R31, R26 ;  /* 0x0000001a1f19723e */ /* 0x000fe200000010ff */
[----:B------:R1:W-:Y:S01]  /*6400*/  STSM.16.M88.4 [R108], R16 ;  /* 0x000000106c007844 */ /* 0x0003e20000000200 */
[----:B------:R-:W-:Y:S02]  /*6410*/  F2FP.BF16.F32.PACK_AB R26, R29, R28 ;  /* 0x0000001c1d1a723e */ /* 0x000fe400000010ff */
[----:B------:R-:W-:Y:S05]  /*6420*/  F2FP.BF16.F32.PACK_AB R27, R35, R30 ;  /* 0x0000001e231b723e */ /* 0x000fea00000010ff */
[----:B------:R1:W-:Y:S01]  /*6430*/  STSM.16.M88.4 [R109], R24 ;  /* 0x000000186d007844 */ /* 0x0003e20000000200 */
[----:B------:R-:W-:Y:S01]  /*6440*/  @!PT LDS RZ, [RZ] ;  /* 0x00000000fffff984 */ /* 0x000fe20000000800 */
[----:B------:R-:W-:Y:S01]  /*6450*/  @!PT LDS RZ, [RZ] ;  /* 0x00000000fffff984 */ /* 0x000fe20000000800 */
[----:B------:R-:W-:Y:S01]  /*6460*/  @!PT LDS RZ, [RZ] ;  /* 0x00000000fffff984 */ /* 0x000fe20000000800 */
[----:B------:R-:W-:Y:S01]  /*6470*/  @!PT LDS RZ, [RZ] ;  /* 0x00000000fffff984 */ /* 0x000fe20000000800 */
[----:B------:R2:W-:Y:S07]  /*6480*/  MEMBAR.ALL.CTA ;  /* 0x0000000000007992 */ /* 0x0005ee0000008000 */
[----:B--2---:R-:W2:Y:S02]  /*6490*/  FENCE.VIEW.ASYNC.S ;  /* 0x00000000000073c6 */ /* 0x004ea40000000000 */
[----:B--2---:R-:W-:Y:S06]  /*64a0*/  BAR.SYNC.DEFER_BLOCKING 0x1, 0x80 ;  /* 0x0042000000007b1d */ /* 0x004fec0000010000 */
[----:B------:R-:W-:Y:S05]  /*64b0*/  @P0 BRA `(.L_x_99) ;  /* 0x0000000000280947 */ /* 0x000fea0003800000 */
[----:B------:R-:W-:Y:S02]  /*64c0*/  UIADD3 UR4, UPT, UPT, UR48, 0x400, URZ ;  /* 0x0000040030047890 */ /* 0x000fe4000fffe0ff */
[----:B------:R-:W-:Y:S01]  /*64d0*/  UIADD3 UR6, UP0, UPT, UR52, 0x680, URZ ;  /* 0x0000068034067890 */ /* 0x000fe2000ff1e0ff */
[----:B------:R-:W-:Y:S03]  /*64e0*/  UMOV UR43, UR36 ;  /* 0x00000024002b7c82 */ /* 0x000fe60008000000 */
[----:B------:R-:W-:Y:S01]  /*64f0*/  MOV R94, UR4 ;  /* 0x00000004005e7c02 */ /* 0x000fe20008000f00 */
[----:B------:R-:W-:Y:S03]  /*6500*/  UIADD3.X UR7, UPT, UPT, URZ, UR53, URZ, UP0, !UPT ;  /* 0x00000035ff077290 */ /* 0x000fe600087fe4ff */
[----:B------:R-:W-:Y:S11]  /*6510*/  R2UR UR40, R94 ;  /* 0x000000005e2872ca */ /* 0x000ff600000e0000 */
[----:B------:R-:W-:Y:S02]  /*6520*/  @!UPT UIADD3 URZ, UPT, UPT, URZ, URZ, URZ ;  /* 0x000000fffffff290 */ /* 0x000fe4000fffe0ff */
[----:B------:R2:W-:Y:S01]  /*6530*/  UTMASTG.3D [UR40], [UR6] ;  /* 0x00000028060073b5 */ /* 0x0005e20008010000 */
[----:B------:R0:W-:Y:S01]  /*6540*/  UTMACMDFLUSH ;  /* 0x00000000000079b7 */ /* 0x0001e20000000000 */
[----:B--2---:R-:W-:Y:S04]  /*6550*/  DEPBAR.LE SB0, 0x1 ;  /* 0x000080400000791a */ /* 0x004fe80000000000 */
.L_x_99:
[----:B------:R-:W-:Y:S05]  /*6560*/  BSYNC.RECONVERGENT B0 ;  /* 0x0000000000007941 */ /* 0x000fea0003800200 */
.L_x_98:
[----:B------:R-:W-:Y:S01]  /*6570*/  BAR.SYNC.DEFER_BLOCKING 0x1, 0x80 ;  /* 0x0042000000007b1d */ /* 0x000fe20000010000 */
[----:B------:R-:W-:Y:S01]  /*6580*/  ISETP.NE.AND P1, PT, R105, RZ, PT ;  /* 0x000000ff6900720c */ /* 0x000fe20003f25270 */
[----:B------:R-:W-:Y:S01]  /*6590*/  UISETP.NE.AND UP0, UPT, UR49, URZ, UPT ;  /* 0x000000ff3100728c */ /* 0x000fe2000bf05270 */
[----:B------:R-:W-:Y:S11]  /*65a0*/  LEA R2, R65, UR48, 0x3 ;  /* 0x0000003041027c11 */ /* 0x000ff6000f8e18ff */
[----:B------:R-:W-:Y:S01]  /*65b0*/  @P1 SHF.L.U32 R3, R98, 0x1f, RZ ;  /* 0x0000001f62031819 */ /* 0x000fe200000006ff */
[----:B------:R-:W-:Y:S06]  /*65c0*/  BRA.U !UP0, `(.L_x_100) ;  /* 0x0000000108247547 */ /* 0x000fec000b800000 */
[----:B------:R-:W-:Y:S01]  /*65d0*/  IMAD.U32 R4, RZ, RZ, UR51 ;  /* 0x00000033ff047e24 */ /* 0x000fe2000f8e00ff */
[----:B------:R-:W-:Y:S01]  /*65e0*/  MOV R0, UR37 ;  /* 0x0000002500007c02 */ /* 0x000fe20008000f00 */
[----:B------:R-:W-:Y:S03]  /*65f0*/  UIADD3 UR51, UPT, UPT, UR51, 0x1, URZ ;  /* 0x0000000133337890 */ /* 0x000fe6000fffe0ff */
[----:B------:R-:W-:Y:S01]  /*6600*/  @P1 LEA R4, R4, UR48, 0x3 ;  /* 0x0000003004041c11 */ /* 0x000fe2000f8e18ff */
[----:B------:R-:W-:Y:S04]  /*6610*/  UISETP.NE.AND UP0, UPT, UR51, 0x4, UPT ;  /* 0x000000043300788c */ /* 0x000fe8000bf05270 */
[----:B------:R-:W-:Y:S01]  /*6620*/  @P1 VIADD R4, R4, 0x60 ;  /* 0x0000006004041836 */ /* 0x000fe20000000000 */
[----:B------:R-:W-:Y:S04]  /*6630*/  USEL UR51, UR51, URZ, UP0 ;  /* 0x000000ff33337287 */ /* 0x000fe80008000000 */
[----:B------:R-:W-:Y:S04]  /*6640*/  @P1 PRMT R0, R0, 0x654, R4 ;  /* 0x0000065400001816 */ /* 0x000fe80000000004 */
[----:B------:R2:W-:Y:S04]  /*6650*/  @P1 SYNCS.ARRIVE.TRANS64.RED.A1T0 RZ, [R0+URZ], RZ ;  /* 0x000000ff00ff19a7 */ /* 0x0005e800081004ff */
.L_x_100:
[----:B------:R-:W3:Y:S01]  /*6660*/  @P1 SYNCS.PHASECHK.TRANS64.TRYWAIT P0, [R2+URZ+0x40], R3 ;  /* 0x00004003020015a7 */ /* 0x000ee200080011ff */
[----:B------:R-:W-:Y:S01]  /*6670*/  BSSY B1, `(.L_x_101) ;  /* 0x0000017000017945 */ /* 0x000fe20003800000 */
[----:B---3--:R-:W-:Y:S03]  /*6680*/  @P1 SEL R67, RZ, 0x1, !P0 ;  /* 0x00000001ff431807 */ /* 0x008fe60004000000 */
[----:B------:R-:W-:Y:S05]  /*6690*/  @!P1 BRA `(.L_x_102) ;  /* 0x0000000000509947 */ /* 0x000fea0003800000 */
[----:B------:R-:W-:Y:S01]  /*66a0*/  ISETP.NE.AND P1, PT, R72, RZ, PT ;  /* 0x000000ff4800720c */ /* 0x000fe20003f25270 */
[----:B------:R-:W-:Y:S01]  /*66b0*/  BSSY B0, `(.L_x_103) ;  /* 0x000000a000007945 */ /* 0x000fe20003800000 */
[----:B------:R-:W-:Y:S11]  /*66c0*/  ISETP.NE.AND P0, PT, R67, RZ, PT ;  /* 0x000000ff4300720c */ /* 0x000ff60003f05270 */
[----:B------:R-:W-:Y:S04]  /*66d0*/  @P1 IMAD R5, R65, 0x2000, R66 ;  /* 0x0000200041051824 */ /* 0x000fe800078e0242 */
[----:B------:R-:W-:Y:S05]  /*66e0*/  @P1 VIADD R4, R5, UR48 ;  /* 0x0000003005041c36 */ /* 0x000fea0008000000 */
[----:B------:R-:W-:Y:S01]  /*66f0*/  @P1 IADD3 R3, PT, PT, R73, R4, RZ ;  /* 0x0000000449031210 */ /* 0x000fe20007ffe0ff */
[----:B------:R-:W-:Y:S01]  /*6700*/  @P1 IMAD.IADD R4, R99, 0x1, R4 ;  /* 0x0000000163041824 */ /* 0x000fe200078e0204 */
[----:B------:R-:W-:Y:S06]  /*6710*/  @P0 BRA `(.L_x_104) ;  /* 0x00000000000c0947 */ /* 0x000fec0003800000 */
[----:B--2---:R-:W-:Y:S04]  /*6720*/  SHF.L.U32 R0, R98, 0x1f, RZ ;  /* 0x0000001f62007819 */ /* 0x004fe800000006ff */
[----:B------:R-:W2:Y:S02]  /*6730*/  SYNCS.PHASECHK.TRANS64.TRYWAIT P0, [R2+URZ+0x40], R0 ;  /* 0x00004000020075a7 */ /* 0x000ea400080011ff */
[----:B--2---:R-:W-:Y:S05]  /*6740*/  @!P0 BRA `(.L_x_105) ;  /* 0x0000003000748947 */ /* 0x004fea0003800000 */
.L_x_104:
[----:B------:R-:W-:Y:S05]  /*6750*/  BSYNC B0 ;  /* 0x0000000000007941 */ /* 0x000fea0003800000 */
.L_x_103:
[----:B------:R-:W-:Y:S02]  /*6760*/  ISETP.NE.AND P0, PT, R72, RZ, PT ;  /* 0x000000ff4800720c */ /* 0x000fe40003f05270 */
[----:B------:R-:W-:Y:S11]  /*6770*/  IADD3 R65, PT, PT, R65, 0x1, RZ ;  /* 0x0000000141417810 */ /* 0x000ff60007ffe0ff */
[----:B--2---:R-:W-:Y:S01]  /*6780*/  @P0 IMAD.IADD R0, R99, 0x1, R3 ;  /* 0x0000000163000824 */ /* 0x004fe200078e0203 */
[----:B------:R-:W-:Y:S05]  /*6790*/  @P0 WARPSYNC.ALL ;  /* 0x0000000000000948 */ /* 0x000fea0003800000 */
[----:B------:R3:W4:Y:S04]  /*67a0*/  @P0 LDSM.16.M88.4 R56, [R5+UR48+0x400] ;  /* 0x000400300538083b */ /* 0x0007280008000200 */
[----:B------:R3:W2:Y:S04]  /*67b0*/  @P0 LDSM.16.M88.4 R60, [R4+0x400] ;  /* 0x00040000043c083b */ /* 0x0006a80000000200 */
[----:B------:R3:W1:Y:S04]  /*67c0*/  @P0 LDSM.16.M88.4 R68, [R3+0x400] ;  /* 0x000400000344083b */ /* 0x0006680000000200 */
[----:B------:R3:W1:Y:S02]  /*67d0*/  @P0 LDSM.16.M88.4 R76, [R0+0x400] ;  /* 0x00040000004c083b */ /* 0x0006640000000200 */
.L_x_102:
[----:B------:R-:W-:Y:S05]  /*67e0*/  BSYNC B1 ;  /* 0x0000000000017941 */ /* 0x000fea0003800000 */
.L_x_101:
[----:B--23--:R-:W-:Y:S05]  /*67f0*/  VIADD R0, R48, 0x40 ;  /* 0x0000004030007836 */ /* 0x00cfea0000000000 */
[----:B------:R-:W-:Y:S04]  /*6800*/  SHF.R.U32.HI R0, RZ, 0x15, R0 ;  /* 0x00000015ff007819 */ /* 0x000fe80000011600 */
[----:B------:R-:W-:Y:S11]  /*6810*/  LOP3.LUT P0, RZ, R0, 0x3, R93, 0x48, !PT ;  /* 0x0000000300ff7812 */ /* 0x000ff6000780485d */
[----:B------:R-:W-:Y:S02]  /*6820*/  @!UPT UIADD3 URZ, UPT, UPT, URZ, URZ, URZ ;  /* 0x000000fffffff290 */ /* 0x000fe4000fffe0ff */
[----:B------:R-:W-:Y:S05]  /*6830*/  @!P0 BRA `(.L_x_106) ;  /* 0x0000000000408947 */ /* 0x000fea0003800000 */
[----:B------:R-:W2:Y:S01]  /*6840*/  LDCU.64 UR8, c[0x4][0x70] ;  /* 0x01000e00ff0877ac */ /* 0x000ea20008000a00 */
[----:B------:R-:W-:Y:S01]  /*6850*/  MOV R3, 0x0 ;  /* 0x0000000000037802 */ /* 0x000fe20000000f00 */
[----:B------:R-:W-:Y:S02]  /*6860*/  HFMA2 R12, -RZ, RZ, 0, 5.9604644775390625e-08 ;  /* 0x00000001ff0c7431 */ /* 0x000fe400000001ff */
[----:B-1----:R-:W-:Y:S02]  /*6870*/  IMAD.MOV.U32 R8, RZ, RZ, 0x192 ;  /* 0x00000192ff087424 */ /* 0x002fe400078e00ff */
[----:B------:R-:W-:Y:S01]  /*6880*/  IMAD.MOV.U32 R13, RZ, RZ, RZ ;  /* 0x000000ffff0d7224 */ /* 0x000fe200078e00ff */
[----:B------:R-:W1:Y:S01]  /*6890*/  LDCU.64 UR6, c[0x4][0x78] ;  /* 0x01000f00ff0677ac */ /* 0x000e620008000a00 */
[----:B------:R-:W3:Y:S01]  /*68a0*/  LDC.64 R2, c[0x4][R3] ;  /* 0x0100000003027b82 */ /* 0x000ee20000000a00 */
[----:B------:R-:W5:Y:S01]  /*68b0*/  LDCU.64 UR4, c[0x4][0x10] ;  /* 0x01000200ff0477ac */ /* 0x000f620008000a00 */
[----:B--2---:R-:W-:Y:S01]  /*68c0*/  MOV R5, UR9 ;  /* 0x0000000900057c02 */ /* 0x004fe20008000f00 */
[----:B------:R-:W-:Y:S01]  /*68d0*/  IMAD.U32 R4, RZ, RZ, UR8 ;  /* 0x00000008ff047e24 */ /* 0x000fe2000f8e00ff */
[----:B-1----:R-:W-:Y:S01]  /*68e0*/  MOV R7, UR7 ;  /* 0x0000000700077c02 */ /* 0x002fe20008000f00 */
[----:B------:R-:W-:Y:S01]  /*68f0*/  IMAD.U32 R6, RZ, RZ, UR6 ;  /* 0x00000006ff067e24 */ /* 0x000fe2000f8e00ff */
[----:B-----5:R-:W-:Y:S01]  /*6900*/  MOV R11, UR5 ;  /* 0x00000005000b7c02 */ /* 0x020fe20008000f00 */
[----:B------:R-:W-:Y:S02]  /*6910*/  IMAD.U32 R10, RZ, RZ, UR4 ;  /* 0x00000004ff0a7e24 */ /* 0x000fe4000f8e00ff */
[----:B------:R-:W-:Y:S07]  /*6920*/  LEPC R20, `(.L_x_106) ;  /* 0x000000001014794e */ /* 0x000fee0000000000 */
[----:B---34-:R-:W-:Y:S05]  /*6930*/  CALL.ABS.NOINC R2 ;  /* 0x0000000002007343 */ /* 0x018fea0003c00000 */
.L_x_106:
[----:B------:R-:W-:Y:S01]  /*6940*/  ISETP.NE.AND P6, PT, R105, RZ, PT ;  /* 0x000000ff6900720c */ /* 0x000fe20003fc5270 */
[----:B------:R-:W-:Y:S05]  /*6950*/  WARPSYNC.ALL ;  /* 0x0000000000007948 */ /* 0x000fea0003800000 */
[----:B------:R-:W-:Y:S01]  /*6960*/  R2UR UR4, R48 ;  /* 0x00000000300472ca */ /* 0x000fe200000e0000 */
[----:B------:R-:W-:Y:S01]  /*6970*/  BSSY.RECONVERGENT B0, `(.L_x_107) ;  /* 0x000008f000007945 */ /* 0x000fe20003800200 */
[----:B------:R-:W-:Y:S02]  /*6980*/  MOV R50, UR51 ;  /* 0x0000003300327c02 */ /* 0x000fe40008000f00 */
[----:B----4-:R-:W-:Y:S02]  /*6990*/  SHF.L.U32 R3, R56, 0x10, RZ ;  /* 0x0000001038037819 */ /* 0x010fe400000006ff */
[----:B------:R-:W-:Y:S02]  /*69a0*/  MOV R74, UR37 ;  /* 0x00000025004a7c02 */ /* 0x000fe40008000f00 */
[----:B------:R-:W-:Y:S02]  /*69b0*/  @P6 LEA R50, R50, UR48, 0x3 ;  /* 0x0000003032326c11 */ /* 0x000fe4000f8e18ff */
[----:B------:R-:W-:Y:S02]  /*69c0*/  LOP3.LUT R51, R57, 0xffff0000, RZ, 0xc0, !PT ;  /* 0xffff000039337812 */ /* 0x000fe400078ec0ff */
[----:B------:R-:W-:Y:S01]  /*69d0*/  @P6 IADD3 R50, PT, PT, R50, 0x60, RZ ;  /* 0x0000006032326810 */ /* 0x000fe20007ffe0ff */
[----:B-1----:R-:W1:Y:S01]  /*69e0*/  LDTM.16dp256bit.x8 R4, tmem[UR4+0x40] ;  /* 0x00004004000479ee */ /* 0x002e6200081a0000 */
[----:B------:R-:W-:Y:S02]  /*69f0*/  ISETP.NE.AND P0, PT, R101, RZ, PT ;  /* 0x000000ff6500720c */ /* 0x000fe40003f05270 */
[----:B------:R-:W-:Y:S02]  /*6a00*/  @P6 PRMT R74, R74, 0x654, R50 ;  /* 0x000006544a4a6816 */ /* 0x000fe40000000032 */
[----:B------:R-:W-:Y:S01]  /*6a10*/  SHF.L.U32 R50, R57, 0x10, RZ ;  /* 0x0000001039327819 */ /* 0x000fe200000006ff */
[C---:B-1----:R-:W-:Y:S01]  /*6a20*/  FMUL R0, R47.reuse, R4 ;  /* 0x000000042f007220 */ /* 0x042fe20000400000 */
[----:B------:R-:W-:Y:S01]  /*6a30*/  LOP3.LUT R4, R56, 0xffff0000, RZ, 0xc0, !PT ;  /* 0xffff000038047812 */ /* 0x000fe200078ec0ff */
[C---:B------:R-:W-:Y:S01]  /*6a40*/  FMUL R2, R47.reuse, R5 ;  /* 0x000000052f027220 */ /* 0x040fe20000400000 */
[----:B------:R-:W-:Y:S01]  /*6a50*/  FMUL R7, R47, R7 ;  /* 0x000000072f077220 */ /* 0x000fe20000400000 */
[----:B------:R-:W-:Y:S01]  /*6a60*/  FFMA R0, R49, R3, R0 ;  /* 0x0000000331007223 */ /* 0x000fe20000000000 */
[----:B------:R-:W-:Y:S01]  /*6a70*/  FMUL R3, R47, R6 ;  /* 0x000000062f037220 */ /* 0x000fe20000400000 */
[----:B------:R-:W-:Y:S01]  /*6a80*/  FFMA R2, R49, R4, R2 ;  /* 0x0000000431027223 */ /* 0x000fe20000000002 */
[C---:B------:R-:W-:Y:S01]  /*6a90*/  FMUL R4, R47.reuse, R8 ;  /* 0x000000082f047220 */ /* 0x040fe20000400000 */
[C---:B------:R-:W-:Y:S01]  /*6aa0*/  FMUL R8, R47.reuse, R12 ;  /* 0x0000000c2f087220 */ /* 0x040fe20000400000 */
[C---:B------:R-:W-:Y:S01]  /*6ab0*/  FMUL R12, R47.reuse, R16 ;  /* 0x000000102f0c7220 */ /* 0x040fe20000400000 */
[C---:B------:R-:W-:Y:S01]  /*6ac0*/  FMUL R16, R47.reuse, R20 ;  /* 0x000000142f107220 */ /* 0x040fe20000400000 */
[----:B------:R-:W-:Y:S01]  /*6ad0*/  F2FP.BF16.F32.PACK_AB R52, R2, R0 ;  /* 0x000000000234723e */ /* 0x000fe200000010ff */
[C---:B------:R-:W-:Y:S01]  /*6ae0*/  FMUL R20, R47.reuse, R24 ;  /* 0x000000182f147220 */ /* 0x040fe20000400000 */
[C---:B------:R-:W-:Y:S01]  /*6af0*/  LOP3.LUT R0, R58.reuse, 0xffff0000, RZ, 0xc0, !PT ;  /* 0xffff00003a007812 */ /* 0x040fe200078ec0ff */
[----:B------:R-:W-:Y:S01]  /*6b00*/  FMUL R24, R47, R28 ;  /* 0x0000001c2f187220 */ /* 0x000fe20000400000 */
[----:B------:R-:W-:Y:S01]  /*6b10*/  SHF.L.U32 R2, R59, 0x10, RZ ;  /* 0x000000103b027819 */ /* 0x000fe200000006ff */
[C---:B------:R-:W-:Y:S01]  /*6b20*/  FMUL R28, R47.reuse, R32 ;  /* 0x000000202f1c7220 */ /* 0x040fe20000400000 */
[----:B------:R-:W-:Y:S01]  /*6b30*/  SHF.L.U32 R32, R58, 0x10, RZ ;  /* 0x000000103a207819 */ /* 0x000fe200000006ff */
[----:B------:R-:W-:Y:S01]  /*6b40*/  FMUL R5, R47, R9 ;  /* 0x000000092f057220 */ /* 0x000fe20000400000 */
[C---:B------:R-:W-:Y:S01]  /*6b50*/  FFMA R3, R49.reuse, R50, R3 ;  /* 0x0000003231037223 */ /* 0x040fe20000000003 */
[----:B------:R-:W-:Y:S01]  /*6b60*/  FFMA R7, R49, R51, R7 ;  /* 0x0000003331077223 */ /* 0x000fe20000000007 */
[----:B------:R-:W-:Y:S01]  /*6b70*/  FMUL R6, R47, R10 ;  /* 0x0000000a2f067220 */ /* 0x000fe20000400000 */
[----:B------:R-:W-:Y:S01]  /*6b80*/  FFMA R4, R49, R32, R4 ;  /* 0x0000002031047223 */ /* 0x000fe20000000004 */
[----:B------:R-:W-:Y:S01]  /*6b90*/  LOP3.LUT R32, R59, 0xffff0000, RZ, 0xc0, !PT ;  /* 0xffff00003b207812 */ /* 0x000fe200078ec0ff */
[----:B------:R-:W-:Y:S01]  /*6ba0*/  FFMA R5, R49, R0, R5 ;  /* 0x0000000031057223 */ /* 0x000fe20000000005 */
[C---:B------:R-:W-:Y:S01]  /*6bb0*/  SHF.L.U32 R0, R60.reuse, 0x10, RZ ;  /* 0x000000103c007819 */ /* 0x040fe200000006ff */
[----:B------:R-:W-:Y:S01]  /*6bc0*/  FMUL R11, R47, R11 ;  /* 0x0000000b2f0b7220 */ /* 0x000fe20000400000 */
[----:B------:R-:W-:Y:S01]  /*6bd0*/  F2FP.BF16.F32.PACK_AB R53, R7, R3 ;  /* 0x000000030735723e */ /* 0x000fe200000010ff */
[C---:B------:R-:W-:Y:S01]  /*6be0*/  FFMA R6, R49.reuse, R2, R6 ;  /* 0x0000000231067223 */ /* 0x040fe20000000006 */
[----:B------:R-:W-:Y:S01]  /*6bf0*/  LOP3.LUT R2, R60, 0xffff0000, RZ, 0xc0, !PT ;  /* 0xffff00003c027812 */ /* 0x000fe200078ec0ff */
[----:B------:R-:W-:Y:S01]  /*6c00*/  FFMA R11, R49, R32, R11 ;  /* 0x00000020310b7223 */ /* 0x000fe2000000000b */
[----:B------:R-:W-:Y:S01]  /*6c10*/  SHF.L.U32 R3, R61, 0x10, RZ ;  /* 0x000000103d037819 */ /* 0x000fe200000006ff */
[----:B------:R-:W-:Y:S01]  /*6c20*/  FFMA R8, R49, R0, R8 ;  /* 0x0000000031087223 */ /* 0x000fe20000000008 */
[----:B------:R-:W-:Y:S01]  /*6c30*/  LOP3.LUT R0, R61, 0xffff0000, RZ, 0xc0, !PT ;  /* 0xffff00003d007812 */ /* 0x000fe200078ec0ff */
[----:B------:R-:W-:Y:S01]  /*6c40*/  FMUL R9, R47, R13 ;  /* 0x0000000d2f097220 */ /* 0x000fe20000400000 */
[----:B------:R-:W-:Y:S01]  /*6c50*/  F2FP.BF16.F32.PACK_AB R54, R5, R4 ;  /* 0x000000040536723e */ /* 0x000fe200000010ff */
[----:B------:R-:W-:Y:S01]  /*6c60*/  FMUL R10, R47, R14 ;  /* 0x0000000e2f0a7220 */ /* 0x000fe20000400000 */
[----:B------:R-:W-:Y:S01]  /*6c70*/  SHF.L.U32 R4, R77, 0x10, RZ ;  /* 0x000000104d047819 */ /* 0x000fe200000006ff */
[----:B------:R-:W-:Y:S01]  /*6c80*/  FMUL R15, R47, R15 ;  /* 0x0000000f2f0f7220 */ /* 0x000fe20000400000 */
[----:B------:R-:W-:Y:S01]  /*6c90*/  F2FP.BF16.F32.PACK_AB R55, R11, R6 ;  /* 0x000000060b37723e */ /* 0x000fe200000010ff */
[C---:B------:R-:W-:Y:S01]  /*6ca0*/  FFMA R9, R49.reuse, R2, R9 ;  /* 0x0000000231097223 */ /* 0x040fe20000000009 */
[C---:B------:R-:W-:Y:S01]  /*6cb0*/  SHF.L.U32 R2, R62.reuse, 0x10, RZ ;  /* 0x000000103e027819 */ /* 0x040fe200000006ff */
[C---:B------:R-:W-:Y:S01]  /*6cc0*/  FFMA R10, R49.reuse, R3, R10 ;  /* 0x00000003310a7223 */ /* 0x040fe2000000000a */
[----:B------:R-:W-:Y:S01]  /*6cd0*/  LOP3.LUT R3, R62, 0xffff0000, RZ, 0xc0, !PT ;  /* 0xffff00003e037812 */ /* 0x000fe200078ec0ff */
[----:B------:R-:W-:Y:S01]  /*6ce0*/  FFMA R15, R49, R0, R15 ;  /* 0x00000000310f7223 */ /* 0x000fe2000000000f */
[----:B------:R-:W-:Y:S01]  /*6cf0*/  SHF.L.U32 R0, R63, 0x10, RZ ;  /* 0x000000103f007819 */ /* 0x000fe200000006ff */
[----:B------:R-:W-:Y:S01]  /*6d00*/  FMUL R13, R47, R17 ;  /* 0x000000112f0d7220 */ /* 0x000fe20000400000 */
[----:B------:R-:W-:Y:S01]  /*6d10*/  F2FP.BF16.F32.PACK_AB R8, R9, R8 ;  /* 0x000000080908723e */ /* 0x000fe200000010ff */
[----:B------:R-:W-:Y:S01]  /*6d20*/  FMUL R14, R47, R18 ;  /* 0x000000122f0e7220 */ /* 0x000fe20000400000 */
[----:B------:R-:W-:Y:S01]  /*6d30*/  LOP3.LUT R5, R79, 0xffff0000, RZ, 0xc0, !PT ;  /* 0xffff00004f057812 */ /* 0x000fe200078ec0ff */
[----:B------:R-:W-:Y:S01]  /*6d40*/  FFMA R12, R49, R2, R12 ;  /* 0x00000002310c7223 */ /* 0x000fe2000000000c */
[----:B------:R-:W-:Y:S01]  /*6d50*/  LOP3.LUT R2, R63, 0xffff0000, RZ, 0xc0, !PT ;  /* 0xffff00003f027812 */ /* 0x000fe200078ec0ff */
[----:B------:R-:W-:Y:S01]  /*6d60*/  FFMA R13, R49, R3, R13 ;  /* 0x00000003310d7223 */ /* 0x000fe2000000000d */
[----:B------:R-:W-:Y:S01]  /*6d70*/  SHF.L.U32 R3, R69, 0x10, RZ ;  /* 0x0000001045037819 */ /* 0x000fe200000006ff */
[----:B------:R-:W-:Y:S01]  /*6d80*/  FFMA R14, R49, R0, R14 ;  /* 0x00000000310e7223 */ /* 0x000fe2000000000e */
[C---:B------:R-:W-:Y:S01]  /*6d90*/  SHF.L.U32 R0, R68.reuse, 0x10, RZ ;  /* 0x0000001044007819 */ /* 0x040fe200000006ff */
[----:B------:R-:W-:Y:S01]  /*6da0*/  FMUL R19, R47, R19 ;  /* 0x000000132f137220 */ /* 0x000fe20000400000 */
[----:B------:R-:W-:Y:S01]  /*6db0*/  F2FP.BF16.F32.PACK_AB R9, R15, R10 ;  /* 0x0000000a0f09723e */ /* 0x000fe200000010ff */
[----:B------:R-:W-:Y:S01]  /*6dc0*/  FMUL R17, R47, R21 ;  /* 0x000000152f117220 */ /* 0x000fe20000400000 */
[----:B------:R-:W-:Y:S01]  /*6dd0*/  F2FP.BF16.F32.PACK_AB R10, R13, R12 ;  /* 0x0000000c0d0a723e */ /* 0x000fe200000010ff */
[C---:B------:R-:W-:Y:S01]  /*6de0*/  FFMA R19, R49.reuse, R2, R19 ;  /* 0x0000000231137223 */ /* 0x040fe20000000013 */
[----:B------:R-:W-:Y:S01]  /*6df0*/  LOP3.LUT R2, R68, 0xffff0000, RZ, 0xc0, !PT ;  /* 0xffff000044027812 */ /* 0x000fe200078ec0ff */
[----:B------:R-:W-:Y:S01]  /*6e00*/  FFMA R16, R49, R0, R16 ;  /* 0x0000000031107223 */ /* 0x000fe20000000010 */
[----:B------:R-:W-:Y:S01]  /*6e10*/  LOP3.LUT R0, R69, 0xffff0000, RZ, 0xc0, !PT ;  /* 0xffff000045007812 */ /* 0x000fe200078ec0ff */
[----:B------:R-:W-:Y:S01]  /*6e20*/  FMUL R18, R47, R22 ;  /* 0x000000162f127220 */ /* 0x000fe20000400000 */
[----:B------:R-:W-:Y:S01]  /*6e30*/  F2FP.BF16.F32.PACK_AB R11, R19, R14 ;  /* 0x0000000e130b723e */ /* 0x000fe200000010ff */
[----:B------:R-:W-:Y:S01]  /*6e40*/  FMUL R23, R47, R23 ;  /* 0x000000172f177220 */ /* 0x000fe20000400000 */
[C---:B------:R-:W-:Y:S01]  /*6e50*/  FFMA R17, R49.reuse, R2, R17 ;  /* 0x0000000231117223 */ /* 0x040fe20000000011 */
[C---:B------:R-:W-:Y:S01]  /*6e60*/  SHF.L.U32 R2, R70.reuse, 0x10, RZ ;  /* 0x0000001046027819 */ /* 0x040fe200000006ff */
[----:B------:R-:W-:Y:S01]  /*6e70*/  FFMA R18, R49, R3, R18 ;  /* 0x0000000331127223 */ /* 0x000fe20000000012 */
[----:B------:R-:W-:Y:S01]  /*6e80*/  SHF.L.U32 R3, R71, 0x10, RZ ;  /* 0x0000001047037819 */ /* 0x000fe200000006ff */
[----:B------:R-:W-:Y:S01]  /*6e90*/  FFMA R23, R49, R0, R23 ;  /* 0x0000000031177223 */ /* 0x000fe20000000017 */
[----:B------:R-:W-:Y:S01]  /*6ea0*/  LOP3.LUT R0, R70, 0xffff0000, RZ, 0xc0, !PT ;  /* 0xffff000046007812 */ /* 0x000fe200078ec0ff */
[----:B------:R-:W-:Y:S01]  /*6eb0*/  FMUL R21, R47, R25 ;  /* 0x000000192f157220 */ /* 0x000fe20000400000 */
[----:B------:R-:W-:Y:S01]  /*6ec0*/  F2FP.BF16.F32.PACK_AB R16, R17, R16 ;  /* 0x000000101110723e */ /* 0x000fe200000010ff */
[----:B------:R-:W-:Y:S01]  /*6ed0*/  FMUL R22, R47, R26 ;  /* 0x0000001a2f167220 */ /* 0x000fe20000400000 */
[----:B------:R-:W-:Y:S01]  /*6ee0*/  F2FP.BF16.F32.PACK_AB R17, R23, R18 ;  /* 0x000000121711723e */ /* 0x000fe200000010ff */
[C---:B------:R-:W-:Y:S01]  /*6ef0*/  FFMA R20, R49.reuse, R2, R20 ;  /* 0x0000000231147223 */ /* 0x040fe20000000014 */
[C---:B------:R-:W-:Y:S01]  /*6f00*/  SHF.L.U32 R2, R76.reuse, 0x10, RZ ;  /* 0x000000104c027819 */ /* 0x040fe200000006ff */
[----:B------:R1:W-:Y:S01]  /*6f10*/  STSM.16.M88.4 [R107+0x2400], R52 ;  /* 0x002400346b007844 */ /* 0x0003e20000000200 */
[----:B------:R-:W-:Y:S01]  /*6f20*/  FFMA R21, R49, R0, R21 ;  /* 0x0000000031157223 */ /* 0x000fe20000000015 */
[----:B------:R-:W-:Y:S01]  /*6f30*/  LOP3.LUT R0, R71, 0xffff0000, RZ, 0xc0, !PT ;  /* 0xffff000047007812 */ /* 0x000fe200078ec0ff */
[----:B------:R-:W-:Y:S01]  /*6f40*/  FFMA R22, R49, R3, R22 ;  /* 0x0000000331167223 */ /* 0x000fe20000000016 */
[----:B------:R-:W-:Y:S04]  /*6f50*/  LOP3.LUT R3, R76, 0xffff0000, RZ, 0xc0, !PT ;  /* 0xffff00004c037812 */ /* 0x000fe800078ec0ff */
[----:B------:R1:W-:Y:S01]  /*6f60*/  STSM.16.M88.4 [R106+0x2400], R8 ;  /* 0x002400086a007844 */ /* 0x0003e20000000200 */
[----:B------:R-:W-:Y:S01]  /*6f70*/  F2FP.BF16.F32.PACK_AB R18, R21, R20 ;  /* 0x000000141512723e */ /* 0x000fe200000010ff */
[C---:B------:R-:W-:Y:S01]  /*6f80*/  FMUL R27, R47.reuse, R27 ;  /* 0x0000001b2f1b7220 */ /* 0x040fe20000400000 */
[C---:B------:R-:W-:Y:S01]  /*6f90*/  FMUL R25, R47.reuse, R29 ;  /* 0x0000001d2f197220 */ /* 0x040fe20000400000 */
[C---:B------:R-:W-:Y:S01]  /*6fa0*/  FMUL R26, R47.reuse, R30 ;  /* 0x0000001e2f1a7220 */ /* 0x040fe20000400000 */
[----:B------:R-:W-:Y:S01]  /*6fb0*/  FMUL R31, R47, R31 ;  /* 0x0000001f2f1f7220 */ /* 0x000fe20000400000 */
[----:B------:R-:W-:Y:S01]  /*6fc0*/  FFMA R27, R49, R0, R27 ;  /* 0x00000000311b7223 */ /* 0x000fe2000000001b */
[----:B------:R-:W-:Y:S01]  /*6fd0*/  LOP3.LUT R0, R77, 0xffff0000, RZ, 0xc0, !PT ;  /* 0xffff00004d007812 */ /* 0x000fe200078ec0ff */
[C---:B------:R-:W-:Y:S01]  /*6fe0*/  FFMA R24, R49.reuse, R2, R24 ;  /* 0x0000000231187223 */ /* 0x040fe20000000018 */
[C---:B------:R-:W-:Y:S01]  /*6ff0*/  FFMA R25, R49.reuse, R3, R25 ;  /* 0x0000000331197223 */ /* 0x040fe20000000019 */
[C---:B------:R-:W-:Y:S01]  /*7000*/  SHF.L.U32 R2, R78.reuse, 0x10, RZ ;  /* 0x000000104e027819 */ /* 0x040fe200000006ff */
[----:B------:R-:W-:Y:S01]  /*7010*/  FFMA R26, R49, R4, R26 ;  /* 0x00000004311a7223 */ /* 0x000fe2000000001a */
[----:B------:R-:W-:Y:S01]  /*7020*/  LOP3.LUT R3, R78, 0xffff0000, RZ, 0xc0, !PT ;  /* 0xffff00004e037812 */ /* 0x000fe200078ec0ff */
[----:B------:R-:W-:Y:S01]  /*7030*/  FMUL R29, R47, R33 ;  /* 0x000000212f1d7220 */ /* 0x000fe20000400000 */
[----:B------:R-:W-:Y:S01]  /*7040*/  SHF.L.U32 R4, R79, 0x10, RZ ;  /* 0x000000104f047819 */ /* 0x000fe200000006ff */
[----:B------:R-:W-:Y:S01]  /*7050*/  FMUL R30, R47, R34 ;  /* 0x000000222f1e7220 */ /* 0x000fe20000400000 */
[----:B------:R-:W-:Y:S01]  /*7060*/  FFMA R31, R49, R0, R31 ;  /* 0x00000000311f7223 */ /* 0x000fe2000000001f */
[----:B------:R-:W-:Y:S01]  /*7070*/  FMUL R35, R47, R35 ;  /* 0x000000232f237220 */ /* 0x000fe20000400000 */
[C---:B------:R-:W-:Y:S01]  /*7080*/  FFMA R28, R49.reuse, R2, R28 ;  /* 0x00000002311c7223 */ /* 0x040fe2000000001c */
[C---:B------:R-:W-:Y:S01]  /*7090*/  FFMA R29, R49.reuse, R3, R29 ;  /* 0x00000003311d7223 */ /* 0x040fe2000000001d */
[C---:B------:R-:W-:Y:S01]  /*70a0*/  FFMA R30, R49.reuse, R4, R30 ;  /* 0x00000004311e7223 */ /* 0x040fe2000000001e */
[----:B------:R-:W-:Y:S01]  /*70b0*/  FFMA R35, R49, R5, R35 ;  /* 0x0000000531237223 */ /* 0x000fe20000000023 */
[----:B------:R-:W-:Y:S02]  /*70c0*/  F2FP.BF16.F32.PACK_AB R19, R27, R22 ;  /* 0x000000161b13723e */ /* 0x000fe400000010ff */
[----:B------:R-:W-:Y:S02]  /*70d0*/  F2FP.BF16.F32.PACK_AB R24, R25, R24 ;  /* 0x000000181918723e */ /* 0x000fe400000010ff */
[----:B------:R-:W-:Y:S01]  /*70e0*/  F2FP.BF16.F32.PACK_AB R25, R31, R26 ;  /* 0x0000001a1f19723e */ /* 0x000fe200000010ff */
[----:B------:R1:W-:Y:S01]  /*70f0*/  STSM.16.M88.4 [R108+0x2000], R16 ;  /* 0x002000106c007844 */ /* 0x0003e20000000200 */
[----:B------:R-:W-:Y:S02]  /*7100*/  F2FP.BF16.F32.PACK_AB R26, R29, R28 ;  /* 0x0000001c1d1a723e */ /* 0x000fe400000010ff */
[----:B------:R-:W-:Y:S02]  /*7110*/  F2FP.BF16.F32.PACK_AB R27, R35, R30 ;  /* 0x0000001e231b723e */ /* 0x000fe400000010ff */
[----:B------:R-:W-:Y:S02]  /*7120*/  LEA R0, R65, UR48, 0x3 ;  /* 0x0000003041007c11 */ /* 0x000fe4000f8e18ff */
[----:B------:R-:W-:Y:S01]  /*7130*/  @P6 SHF.L.U32 R2, R98, 0x1f, RZ ;  /* 0x0000001f62026819 */ /* 0x000fe200000006ff */
[----:B------:R1:W-:Y:S01]  /*7140*/  STSM.16.M88.4 [R109+0x2000], R24 ;  /* 0x002000186d007844 */ /* 0x0003e20000000200 */
        /* <DEDUP_REMOVED lines=8> */
[----:B------:R-:W-:Y:S02]  /*71d0*/  UIADD3 UR8, UP0, UPT, UR52, 0x680, URZ ;  /* 0x0000068034087890 */ /* 0x000fe4000ff1e0ff */
[----:B------:R-:W-:Y:S02]  /*71e0*/  UIADD3 UR5, UPT, UPT, UR41, 0x40, URZ ;  /* 0x0000004029057890 */ /* 0x000fe4000fffe0ff */
[----:B------:R-:W-:Y:S02]  /*71f0*/  UIADD3 UR4, UPT, UPT, UR48, 0x2400, URZ ;  /* 0x0000240030047890 */ /* 0x000fe4000fffe0ff */
[----:B------:R-:W-:Y:S01]  /*7200*/  UIADD3.X UR9, UPT, UPT, URZ, UR53, URZ, UP0, !UPT ;  /* 0x00000035ff097290 */ /* 0x000fe200087fe4ff */
[----:B------:R-:W-:Y:S01]  /*7210*/  UMOV UR6, UR42 ;  /* 0x0000002a00067c82 */ /* 0x000fe20008000000 */
[----:B------:R-:W-:Y:S07]  /*7220*/  UMOV UR7, UR36 ;  /* 0x0000002400077c82 */ /* 0x000fee0008000000 */
[----:B------:R2:W-:Y:S01]  /*7230*/  UTMASTG.3D [UR4], [UR8] ;  /* 0x00000004080073b5 */ /* 0x0005e20008010000 */
[----:B------:R0:W-:Y:S01]  /*7240*/  UTMACMDFLUSH ;  /* 0x00000000000079b7 */ /* 0x0001e20000000000 */
[----:B--2---:R-:W-:Y:S04]  /*7250*/  DEPBAR.LE SB0, 0x1 ;  /* 0x000080400000791a */ /* 0x004fe80000000000 */
.L_x_108:
[----:B------:R-:W-:Y:S05]  /*7260*/  BSYNC.RECONVERGENT B0 ;  /* 0x0000000000007941 */ /* 0x000fea0003800200 */
.L_x_107:
[----:B------:R-:W-:Y:S01]  /*7270*/  BAR.SYNC.DEFER_BLOCKING 0x1, 0x80 ;  /* 0x0042000000007b1d */ /* 0x000fe20000010000 */
[----:B------:R-:W-:Y:S04]  /*7280*/  UIADD3 UR40, UPT, UPT, UR51, 0x1, URZ ;  /* 0x0000000133287890 */ /* 0x000fe8000fffe0ff */
[----:B------:R-:W-:Y:S04]  /*7290*/  UISETP.NE.AND UP0, UPT, UR40, 0x4, UPT ;  /* 0x000000042800788c */ /* 0x000fe8000bf05270 */
[----:B------:R-:W-:Y:S01]  /*72a0*/  USEL UR40, UR40, URZ, UP0 ;  /* 0x000000ff28287287 */ /* 0x000fe20008000000 */
[----:B------:R2:W-:Y:S01]  /*72b0*/  @P6 SYNCS.ARRIVE.TRANS64.RED.A1T0 RZ, [R74+URZ], RZ ;  /* 0x000000ff4aff69a7 */ /* 0x0005e200081004ff */
[----:B------:R-:W-:Y:S01]  /*72c0*/  BSSY B1, `(.L_x_109) ;  /* 0x0000018000017945 */ /* 0x000fe20003800000 */
[----:B------:R-:W3:Y:S02]  /*72d0*/  @P6 SYNCS.PHASECHK.TRANS64.TRYWAIT P0, [R0+URZ+0x40], R2 ;  /* 0x00004002000065a7 */ /* 0x000ee400080011ff */
[----:B---3--:R-:W-:Y:S01]  /*72e0*/  @P6 SEL R67, RZ, 0x1, !P0 ;  /* 0x00000001ff436807 */ /* 0x008fe20004000000 */
[----:B--2---:R-:W-:Y:S06]  /*72f0*/  @!P6 BRA `(.L_x_110) ;  /* 0x000000000050e947 */ /* 0x004fec0003800000 */
        /* <DEDUP_REMOVED lines=8> */
[----:B------:R-:W-:Y:S04]  /*7380*/  SHF.L.U32 R5, R98, 0x1f, RZ ;  /* 0x0000001f62057819 */ /* 0x000fe800000006ff */
[----:B------:R-:W2:Y:S02]  /*7390*/  SYNCS.PHASECHK.TRANS64.TRYWAIT P0, [R0+URZ+0x40], R5 ;  /* 0x00004005000075a7 */ /* 0x000ea400080011ff */
[----:B--2---:R-:W-:Y:S05]  /*73a0*/  @!P0 BRA `(.L_x_113) ;  /* 0x0000002400708947 */ /* 0x004fea0003800000 */
.L_x_112:
[----:B------:R-:W-:Y:S05]  /*73b0*/  BSYNC B0 ;  /* 0x0000000000007941 */ /* 0x000fea0003800000 */
.L_x_111:
[----:B------:R-:W-:Y:S02]  /*73c0*/  ISETP.NE.AND P0, PT, R72, RZ, PT ;  /* 0x000000ff4800720c */ /* 0x000fe40003f05270 */
[----:B------:R-:W-:Y:S11]  /*73d0*/  IADD3 R65, PT, PT, R65, 0x1, RZ ;  /* 0x0000000141417810 */ /* 0x000ff60007ffe0ff */
[----:B--2---:R-:W-:Y:S01]  /*73e0*/  @P0 IMAD.IADD R0, R99, 0x1, R2 ;  /* 0x0000000163000824 */ /* 0x004fe200078e0202 */
[----:B------:R-:W-:Y:S05]  /*73f0*/  @P0 WARPSYNC.ALL ;  /* 0x0000000000000948 */ /* 0x000fea0003800000 */
[----:B------:R2:W3:Y:S04]  /*7400*/  @P0 LDSM.16.M88.4 R56, [R4+UR48+0x400] ;  /* 0x000400300438083b */ /* 0x0004e80008000200 */
[----:B------:R2:W4:Y:S04]  /*7410*/  @P0 LDSM.16.M88.4 R60, [R3+0x400] ;  /* 0x00040000033c083b */ /* 0x0005280000000200 */
[----:B------:R2:W1:Y:S04]  /*7420*/  @P0 LDSM.16.M88.4 R68, [R2+0x400] ;  /* 0x000400000244083b */ /* 0x0004680000000200 */
[----:B------:R2:W1:Y:S02]  /*7430*/  @P0 LDSM.16.M88.4 R76, [R0+0x400] ;  /* 0x00040000004c083b */ /* 0x0004640000000200 */
.L_x_110:
[----:B------:R-:W-:Y:S05]  /*7440*/  BSYNC B1 ;  /* 0x0000000000017941 */ /* 0x000fea0003800000 */
.L_x_109:
[----:B--2---:R-:W-:Y:S05]  /*7450*/  VIADD R0, R48, 0x80 ;  /* 0x0000008030007836 */ /* 0x004fea0000000000 */
        /* <DEDUP_REMOVED lines=20> */
.L_x_114:
[----:B------:R-:W-:Y:S01]  /*75a0*/  ISETP.NE.AND P6, PT, R105, RZ, PT ;  /* 0x000000ff6900720c */ /* 0x000fe20003fc5270 */
[----:B------:R-:W-:Y:S05]  /*75b0*/  WARPSYNC.ALL ;  /* 0x0000000000007948 */ /* 0x000fea0003800000 */
[----:B------:R-:W-:Y:S01]  /*75c0*/  R2UR UR4, R48 ;  /* 0x00000000300472ca */ /* 0x000fe200000e0000 */
[----:B------:R-:W-:Y:S01]  /*75d0*/  BSSY.RECONVERGENT B0, `(.L_x_115) ;  /* 0x000008f000007945 */ /* 0x000fe20003800200 */
[----:B------:R-:W-:Y:S02]  /*75e0*/  MOV R50, UR40 ;  /* 0x0000002800327c02 */ /* 0x000fe40008000f00 */
[----:B---3--:R-:W-:Y:S02]  /*75f0*/  SHF.L.U32 R3, R56, 0x10, RZ ;  /* 0x0000001038037819 */ /* 0x008fe400000006ff */
        /* <DEDUP_REMOVED lines=33> */
[C---:B----4-:R-:W-:Y:S01]  /*7810*/  SHF.L.U32 R0, R60.reuse, 0x10, RZ ;  /* 0x000000103c007819 */ /* 0x050fe200000006ff */
        /* <DEDUP_REMOVED lines=106> */
.L_x_116:
[----:B------:R-:W-:Y:S05]  /*7ec0*/  BSYNC.RECONVERGENT B0 ;  /* 0x0000000000007941 */ /* 0x000fea0003800200 */
.L_x_115:
        /* <DEDUP_REMOVED lines=20> */
.L_x_120:
[----:B------:R-:W-:Y:S05]  /*8010*/  BSYNC B0 ;  /* 0x0000000000007941 */ /* 0x000fea0003800000 */
.L_x_119:
[----:B------:R-:W-:Y:S11]  /*8020*/  ISETP.NE.AND P0, PT, R72, RZ, PT ;  /* 0x000000ff4800720c */ /* 0x000ff60003f05270 */
[----:B------:R-:W-:Y:S02]  /*8030*/  @!UPT UIADD3 URZ, UPT, UPT, URZ, URZ, URZ ;  /* 0x000000fffffff290 */ /* 0x000fe4000fffe0ff */
[----:B--2---:R-:W-:Y:S01]  /*8040*/  @P0 IADD3 R0, PT, PT, R99, R73, RZ ;  /* 0x0000004963000210 */ /* 0x004fe20007ffe0ff */
[----:B------:R-:W-:Y:S05]  /*8050*/  @P0 WARPSYNC.ALL ;  /* 0x0000000000000948 */ /* 0x000fea0003800000 */
[----:B------:R2:W3:Y:S04]  /*8060*/  @P0 LDSM.16.M88.4 R56, [R65+UR48+0x400] ;  /* 0x000400304138083b */ /* 0x0004e80008000200 */
[----:B------:R2:W4:Y:S04]  /*8070*/  @P0 LDSM.16.M88.4 R60, [R3+0x400] ;  /* 0x00040000033c083b */ /* 0x0005280000000200 */
[----:B------:R2:W1:Y:S04]  /*8080*/  @P0 LDSM.16.M88.4 R68, [R73+0x400] ;  /* 0x000400004944083b */ /* 0x0004680000000200 */
[----:B------:R2:W1:Y:S02]  /*8090*/  @P0 LDSM.16.M88.4 R76, [R0+0x400] ;  /* 0x00040000004c083b */ /* 0x0004640000000200 */
.L_x_118:
[----:B------:R-:W-:Y:S05]  /*80a0*/  BSYNC B1 ;  /* 0x0000000000017941 */ /* 0x000fea0003800000 */
.L_x_117:
        /* <DEDUP_REMOVED lines=21> */
.L_x_122:
[----:B------:R-:W-:Y:S01]  /*8200*/  ISETP.NE.AND P0, PT, R101, RZ, PT ;  /* 0x000000ff6500720c */ /* 0x000fe20003f05270 */
[----:B------:R-:W-:Y:S05]  /*8210*/  WARPSYNC.ALL ;  /* 0x0000000000007948 */ /* 0x000fea0003800000 */
[----:B------:R-:W-:Y:S01]  /*8220*/  R2UR UR4, R48 ;  /* 0x00000000300472ca */ /* 0x000fe200000e0000 */
[----:B------:R-:W-:Y:S01]  /*8230*/  BSSY.RECONVERGENT B0, `(.L_x_123) ;  /* 0x000008c000007945 */ /* 0x000fe20003800200 */
[C---:B---3--:R-:W-:Y:S02]  /*8240*/  SHF.L.U32 R0, R56.reuse, 0x10, RZ ;  /* 0x0000001038007819 */ /* 0x048fe400000006ff */
[----:B------:R-:W-:Y:S02]  /*8250*/  LOP3.LUT R2, R56, 0xffff0000, RZ, 0xc0, !PT ;  /* 0xffff000038027812 */ /* 0x000fe400078ec0ff */
[C---:B------:R-:W-:Y:S02]  /*8260*/  SHF.L.U32 R3, R57.reuse, 0x10, RZ ;  /* 0x0000001039037819 */ /* 0x040fe400000006ff */
[----:B------:R-:W-:Y:S02]  /*8270*/  LOP3.LUT R48, R57, 0xffff0000, RZ, 0xc0, !PT ;  /* 0xffff000039307812 */ /* 0x000fe400078ec0ff */
[C---:B------:R-:W-:Y:S02]  /*8280*/  SHF.L.U32 R50, R58.reuse, 0x10, RZ ;  /* 0x000000103a327819 */ /* 0x040fe400000006ff */
[----:B------:R-:W-:Y:S01]  /*8290*/  LOP3.LUT R51, R58, 0xffff0000, RZ, 0xc0, !PT ;  /* 0xffff00003a337812 */ /* 0x000fe200078ec0ff */
[----:B-1----:R-:W1:Y:S01]  /*82a0*/  LDTM.16dp256bit.x8 R4, tmem[UR4+0xc0] ;  /* 0x0000c004000479ee */ /* 0x002e6200081a0000 */
[C---:B------:R-:W-:Y:S01]  /*82b0*/  SHF.L.U32 R52, R59.reuse, 0x10, RZ ;  /* 0x000000103b347819 */ /* 0x040fe200000006ff */
[----:B------:R-:W-:Y:S01]  /*82c0*/  NOP ;  /* 0x0000000000007918 */ /* 0x000fe20000000000 */
[----:B------:R-:W-:Y:S02]  /*82d0*/  LOP3.LUT R53, R59, 0xffff0000, RZ, 0xc0, !PT ;  /* 0xffff00003b357812 */ /* 0x000fe400078ec0ff */
[----:B------:R-:W-:Y:S02]  /*82e0*/  R2UR UR5, R64 ;  /* 0x00000000400572ca */ /* 0x000fe400000e0000 */
[C---:B----4-:R-:W-:Y:S02]  /*82f0*/  SHF.L.U32 R54, R60.reuse, 0x10, RZ ;  /* 0x000000103c367819 */ /* 0x050fe400000006ff */
[----:B------:R-:W-:Y:S02]  /*8300*/  LOP3.LUT R55, R60, 0xffff0000, RZ, 0xc0, !PT ;  /* 0xffff00003c377812 */ /* 0x000fe400078ec0ff */
[C---:B------:R-:W-:Y:S02]  /*8310*/  SHF.L.U32 R56, R61.reuse, 0x10, RZ ;  /* 0x000000103d387819 */ /* 0x040fe400000006ff */
[----:B------:R-:W-:Y:S02]  /*8320*/  LOP3.LUT R57, R61, 0xffff0000, RZ, 0xc0, !PT ;  /* 0xffff00003d397812 */ /* 0x000fe400078ec0ff */
[C---:B------:R-:W-:Y:S02]  /*8330*/  SHF.L.U32 R58, R62.reuse, 0x10, RZ ;  /* 0x000000103e3a7819 */ /* 0x040fe400000006ff */
[----:B------:R-:W-:Y:S01]  /*8340*/  LOP3.LUT R59, R62, 0xffff0000, RZ, 0xc0, !PT ;  /* 0xffff00003e3b7812 */ /* 0x000fe200078ec0ff */
[----:B------:R-:W-:Y:S01]  /*8350*/  UIADD3 UR5, UPT, UPT, UR5, 0xd0, URZ ;  /* 0x000000d005057890 */ /* 0x000fe2000fffe0ff */
[C---:B------:R-:W-:Y:S02]  /*8360*/  SHF.L.U32 R60, R63.reuse, 0x10, RZ ;  /* 0x000000103f3c7819 */ /* 0x040fe400000006ff */
[----:B------:R-:W-:Y:S01]  /*8370*/  LOP3.LUT R61, R63, 0xffff0000, RZ, 0xc0, !PT ;  /* 0xffff00003f3d7812 */ /* 0x000fe200078ec0ff */
[----:B------:R-:W-:Y:S01]  /*8380*/  UPRMT UR5, UR37, 0x654, UR5 ;  /* 0x0000065425057896 */ /* 0x000fe20008000005 */
[C---:B------:R-:W-:Y:S01]  /*8390*/  SHF.L.U32 R62, R68.reuse, 0x10, RZ ;  /* 0x00000010443e7819 */ /* 0x040fe200000006ff */
[C---:B-1----:R-:W-:Y:S01]  /*83a0*/  FMUL R4, R47.reuse, R4 ;  /* 0x000000042f047220 */ /* 0x042fe20000400000 */
[C---:B------:R-:W-:Y:S01]  /*83b0*/  FMUL R5, R47.reuse, R5 ;  /* 0x000000052f057220 */ /* 0x040fe20000400000 */
[----:B------:R-:W-:Y:S01]  /*83c0*/  FMUL R6, R47, R6 ;  /* 0x000000062f067220 */ /* 0x000fe20000400000 */
[----:B------:R-:W-:Y:S01]  /*83d0*/  LOP3.LUT R63, R68, 0xffff0000, RZ, 0xc0, !PT ;  /* 0xffff0000443f7812 */ /* 0x000fe200078ec0ff */
[C---:B------:R-:W-:Y:S01]  /*83e0*/  FFMA R4, R49.reuse, R0, R4 ;  /* 0x0000000031047223 */ /* 0x040fe20000000004 */
[----:B------:R-:W-:Y:S01]  /*83f0*/  FFMA R5, R49, R2, R5 ;  /* 0x0000000231057223 */ /* 0x000fe20000000005 */
[----:B------:R-:W-:Y:S01]  /*8400*/  SHF.L.U32 R64, R69, 0x10, RZ ;  /* 0x0000001045407819 */ /* 0x000fe200000006ff */
[----:B------:R-:W-:Y:S01]  /*8410*/  SYNCS.ARRIVE.TRANS64.RED.A1T0 RZ, [UR5], RZ ;  /* 0x000000ffffff79a7 */ /* 0x000fe20008100405 */
[----:B------:R-:W-:Y:S01]  /*8420*/  FFMA R6, R49, R3, R6 ;  /* 0x0000000331067223 */ /* 0x000fe20000000006 */
[----:B------:R-:W-:Y:S01]  /*8430*/  FMUL R7, R47, R7 ;  /* 0x000000072f077220 */ /* 0x000fe20000400000 */
[----:B------:R-:W-:Y:S01]  /*8440*/  LOP3.LUT R65, R69, 0xffff0000, RZ, 0xc0, !PT ;  /* 0xffff000045417812 */ /* 0x000fe200078ec0ff */
[----:B------:R-:W-:Y:S01]  /*8450*/  FMUL R8, R47, R8 ;  /* 0x000000082f087220 */ /* 0x000fe20000400000 */
[----:B------:R-:W-:Y:S01]  /*8460*/  F2FP.BF16.F32.PACK_AB R4, R5, R4 ;  /* 0x000000040504723e */ /* 0x000fe200000010ff */
[----:B------:R-:W-:Y:S01]  /*8470*/  FFMA R7, R49, R48, R7 ;  /* 0x0000003031077223 */ /* 0x000fe20000000007 */
[----:B------:R-:W-:Y:S01]  /*8480*/  FMUL R9, R47, R9 ;  /* 0x000000092f097220 */ /* 0x000fe20000400000 */
[----:B------:R-:W-:Y:S01]  /*8490*/  FFMA R8, R49, R50, R8 ;  /* 0x0000003231087223 */ /* 0x000fe20000000008 */
[C---:B------:R-:W-:Y:S01]  /*84a0*/  SHF.L.U32 R66, R70.reuse, 0x10, RZ ;  /* 0x0000001046427819 */ /* 0x040fe200000006ff */
[----:B------:R-:W-:Y:S01]  /*84b0*/  FMUL R0, R47, R10 ;  /* 0x0000000a2f007220 */ /* 0x000fe20000400000 */
[----:B------:R-:W-:Y:S01]  /*84c0*/  F2FP.BF16.F32.PACK_AB R5, R7, R6 ;  /* 0x000000060705723e */ /* 0x000fe200000010ff */
[----:B------:R-:W-:Y:S01]  /*84d0*/  FFMA R9, R49, R51, R9 ;  /* 0x0000003331097223 */ /* 0x000fe20000000009 */
[----:B------:R-:W-:Y:S01]  /*84e0*/  FMUL R2, R47, R11 ;  /* 0x0000000b2f027220 */ /* 0x000fe20000400000 */
[----:B------:R-:W-:Y:S01]  /*84f0*/  FFMA R0, R49, R52, R0 ;  /* 0x0000003431007223 */ /* 0x000fe20000000000 */
[----:B------:R-:W-:Y:S01]  /*8500*/  LOP3.LUT R67, R70, 0xffff0000, RZ, 0xc0, !PT ;  /* 0xffff000046437812 */ /* 0x000fe200078ec0ff */
[----:B------:R-:W-:Y:S01]  /*8510*/  FMUL R3, R47, R12 ;  /* 0x0000000c2f037220 */ /* 0x000fe20000400000 */
[----:B------:R-:W-:Y:S01]  /*8520*/  F2FP.BF16.F32.PACK_AB R6, R9, R8 ;  /* 0x000000080906723e */ /* 0x000fe200000010ff */
[----:B------:R-:W-:Y:S01]  /*8530*/  FFMA R2, R49, R53, R2 ;  /* 0x0000003531027223 */ /* 0x000fe20000000002 */
[----:B------:R-:W-:Y:S01]  /*8540*/  FMUL R10, R47, R13 ;  /* 0x0000000d2f0a7220 */ /* 0x000fe20000400000 */
[----:B------:R-:W-:Y:S01]  /*8550*/  FFMA R3, R49, R54, R3 ;  /* 0x0000003631037223 */ /* 0x000fe20000000003 */
[----:B------:R-:W-:Y:S01]  /*8560*/  SHF.L.U32 R68, R71, 0x10, RZ ;  /* 0x0000001047447819 */ /* 0x000fe200000006ff */
[----:B------:R-:W-:Y:S01]  /*8570*/  FMUL R11, R47, R14 ;  /* 0x0000000e2f0b7220 */ /* 0x000fe20000400000 */
[----:B------:R-:W-:Y:S01]  /*8580*/  F2FP.BF16.F32.PACK_AB R7, R2, R0 ;  /* 0x000000000207723e */ /* 0x000fe200000010ff */
[----:B------:R-:W-:Y:S01]  /*8590*/  FFMA R10, R49, R55, R10 ;  /* 0x00000037310a7223 */ /* 0x000fe2000000000a */
[----:B------:R-:W-:Y:S01]  /*85a0*/  FMUL R15, R47, R15 ;  /* 0x0000000f2f0f7220 */ /* 0x000fe20000400000 */
[----:B------:R-:W-:Y:S01]  /*85b0*/  FFMA R11, R49, R56, R11 ;  /* 0x00000038310b7223 */ /* 0x000fe2000000000b */
[----:B------:R-:W-:Y:S01]  /*85c0*/  LOP3.LUT R69, R71, 0xffff0000, RZ, 0xc0, !PT ;  /* 0xffff000047457812 */ /* 0x000fe200078ec0ff */
[----:B------:R1:W-:Y:S01]  /*85d0*/  STSM.16.M88.4 [R107+0x6400], R4 ;  /* 0x006400046b007844 */ /* 0x0003e20000000200 */
[----:B------:R-:W-:Y:S01]  /*85e0*/  F2FP.BF16.F32.PACK_AB R8, R10, R3 ;  /* 0x000000030a08723e */ /* 0x000fe200000010ff */
[----:B------:R-:W-:Y:S01]  /*85f0*/  FFMA R15, R49, R57, R15 ;  /* 0x00000039310f7223 */ /* 0x000fe2000000000f */
[C---:B------:R-:W-:Y:S01]  /*8600*/  FMUL R12, R47.reuse, R16 ;  /* 0x000000102f0c7220 */ /* 0x040fe20000400000 */
[C---:B------:R-:W-:Y:S01]  /*8610*/  FMUL R13, R47.reuse, R17 ;  /* 0x000000112f0d7220 */ /* 0x040fe20000400000 */
[----:B------:R-:W-:Y:S01]  /*8620*/  FMUL R14, R47, R18 ;  /* 0x000000122f0e7220 */ /* 0x000fe20000400000 */
[C---:B------:R-:W-:Y:S01]  /*8630*/  SHF.L.U32 R70, R76.reuse, 0x10, RZ ;  /* 0x000000104c467819 */ /* 0x040fe200000006ff */
[----:B------:R-:W-:Y:S01]  /*8640*/  FFMA R12, R49, R58, R12 ;  /* 0x0000003a310c7223 */ /* 0x000fe2000000000c */
[----:B------:R-:W-:Y:S01]  /*8650*/  F2FP.BF16.F32.PACK_AB R9, R15, R11 ;  /* 0x0000000b0f09723e */ /* 0x000fe200000010ff */
[C---:B------:R-:W-:Y:S01]  /*8660*/  FFMA R13, R49.reuse, R59, R13 ;  /* 0x0000003b310d7223 */ /* 0x040fe2000000000d */
[----:B------:R-:W-:Y:S01]  /*8670*/  FFMA R14, R49, R60, R14 ;  /* 0x0000003c310e7223 */ /* 0x000fe2000000000e */
[C---:B------:R-:W-:Y:S01]  /*8680*/  FMUL R19, R47.reuse, R19 ;  /* 0x000000132f137220 */ /* 0x040fe20000400000 */
        /* <DEDUP_REMOVED lines=22> */
[----:B------:R-:W-:Y:S01]  /*87f0*/  FFMA R21, R49, R67, R21 ;  /* 0x0000004331157223 */ /* 0x000fe20000000015 */
[C---:B------:R-:W-:Y:S01]  /*8800*/  FMUL R27, R47.reuse, R27 ;  /* 0x0000001b2f1b7220 */ /* 0x040fe20000400000 */
[C---:B------:R-:W-:Y:S01]  /*8810*/  FMUL R24, R47.reuse, R28 ;  /* 0x0000001c2f187220 */ /* 0x040fe20000400000 */
[----:B------:R-:W-:Y:S01]  /*8820*/  FMUL R25, R47, R29 ;  /* 0x0000001d2f197220 */ /* 0x000fe20000400000 */
[----:B------:R-:W-:Y:S01]  /*8830*/  FFMA R22, R49, R68, R22 ;  /* 0x0000004431167223 */ /* 0x000fe20000000016 */
[----:B------:R-:W-:Y:S01]  /*8840*/  FMUL R26, R47, R30 ;  /* 0x0000001e2f1a7220 */ /* 0x000fe20000400000 */
[----:B------:R-:W-:Y:S01]  /*8850*/  FFMA R27, R49, R69, R27 ;  /* 0x00000045311b7223 */ /* 0x000fe2000000001b */
[----:B------:R-:W-:Y:S01]  /*8860*/  FMUL R31, R47, R31 ;  /* 0x0000001f2f1f7220 */ /* 0x000fe20000400000 */
[----:B------:R-:W-:Y:S01]  /*8870*/  FFMA R24, R49, R70, R24 ;  /* 0x0000004631187223 */ /* 0x000fe20000000018 */
[----:B------:R-:W-:Y:S01]  /*8880*/  LOP3.LUT R75, R78, 0xffff0000, RZ, 0xc0, !PT ;  /* 0xffff00004e4b7812 */ /* 0x000fe200078ec0ff */
[----:B------:R-:W-:Y:S01]  /*8890*/  FMUL R28, R47, R32 ;  /* 0x000000202f1c7220 */ /* 0x000fe20000400000 */
[----:B------:R-:W-:Y:S01]  /*88a0*/  FFMA R25, R49, R71, R25 ;  /* 0x0000004731197223 */ /* 0x000fe20000000019 */
[----:B------:R-:W-:Y:S01]  /*88b0*/  SHF.L.U32 R76, R79, 0x10, RZ ;  /* 0x000000104f4c7819 */ /* 0x000fe200000006ff */
[----:B------:R-:W-:Y:S01]  /*88c0*/  FMUL R29, R47, R33 ;  /* 0x000000212f1d7220 */ /* 0x000fe20000400000 */
[----:B------:R-:W-:Y:S01]  /*88d0*/  FFMA R26, R49, R72, R26 ;  /* 0x00000048311a7223 */ /* 0x000fe2000000001a */
[----:B------:R-:W-:Y:S01]  /*88e0*/  LOP3.LUT R77, R79, 0xffff0000, RZ, 0xc0, !PT ;  /* 0xffff00004f4d7812 */ /* 0x000fe200078ec0ff */
        /* <DEDUP_REMOVED lines=9> */
[----:B------:R-:W-:Y:S02]  /*8980*/  F2FP.BF16.F32.PACK_AB R24, R25, R24 ;  /* 0x000000181918723e */ /* 0x000fe400000010ff */
[----:B------:R-:W-:Y:S01]  /*8990*/  F2FP.BF16.F32.PACK_AB R25, R31, R26 ;  /* 0x0000001a1f19723e */ /* 0x000fe200000010ff */
[----:B------:R1:W-:Y:S01]  /*89a0*/  STSM.16.M88.4 [R108+0x6000], R16 ;  /* 0x006000106c007844 */ /* 0x0003e20000000200 */
[----:B------:R-:W-:Y:S02]  /*89b0*/  F2FP.BF16.F32.PACK_AB R26, R29, R28 ;  /* 0x0000001c1d1a723e */ /* 0x000fe400000010ff */
[----:B------:R-:W-:Y:S05]  /*89c0*/  F2FP.BF16.F32.PACK_AB R27, R35, R30 ;  /* 0x0000001e231b723e */ /* 0x000fea00000010ff */
        /* <DEDUP_REMOVED lines=18> */
.L_x_124:
[----:B------:R-:W-:Y:S05]  /*8af0*/  BSYNC.RECONVERGENT B0 ;  /* 0x0000000000007941 */ /* 0x000fea0003800200 */
.L_x_123:
[----:B------:R-:W-:Y:S01]  /*8b00*/  BAR.SYNC.DEFER_BLOCKING 0x1, 0x80 ;  /* 0x0042000000007b1d */ /* 0x000fe20000010000 */
[----:B------:R-:W-:Y:S01]  /*8b10*/  UISETP.NE.AND UP0, UPT, UR49, -0x4, UPT ;  /* 0xfffffffc3100788c */ /* 0x000fe2000bf05270 */
[----:B------:R-:W-:Y:S08]  /*8b20*/  IADD3 R45, PT, PT, R45, 0x1, RZ ;  /* 0x000000012d2d7810 */ /* 0x000ff00007ffe0ff */
[----:B------:R-:W-:Y:S05]  /*8b30*/  BRA.U !UP0, `(.L_x_125) ;  /* 0x0000000108287547 */ /* 0x000fea000b800000 */
[----:B------:R-:W-:Y:S01]  /*8b40*/  ISETP.NE.AND P0, PT, R105, RZ, PT ;  /* 0x000000ff6900720c */ /* 0x000fe20003f05270 */
[----:B------:R-:W-:Y:S01]  /*8b50*/  IMAD.U32 R2, RZ, RZ, UR51 ;  /* 0x00000033ff027e24 */ /* 0x000fe2000f8e00ff */
[----:B------:R-:W-:Y:S01]  /*8b60*/  UIADD3 UR51, UPT, UPT, UR51, 0x1, URZ ;  /* 0x0000000133337890 */ /* 0x000fe2000fffe0ff */
[----:B------:R-:W-:Y:S03]  /*8b70*/  IMAD.U32 R0, RZ, RZ, UR37 ;  /* 0x00000025ff007e24 */ /* 0x000fe6000f8e00ff */
[----:B------:R-:W-:Y:S04]  /*8b80*/  UISETP.NE.AND UP0, UPT, UR51, 0x4, UPT ;  /* 0x000000043300788c */ /* 0x000fe8000bf05270 */
[----:B------:R-:W-:Y:S03]  /*8b90*/  USEL UR51, UR51, URZ, UP0 ;  /* 0x000000ff33337287 */ /* 0x000fe60008000000 */
[----:B------:R-:W-:Y:S05]  /*8ba0*/  @P0 LEA R2, R2, UR48, 0x3 ;  /* 0x0000003002020c11 */ /* 0x000fea000f8e18ff */
[----:B------:R-:W-:Y:S05]  /*8bb0*/  @P0 VIADD R2, R2, 0x60 ;  /* 0x0000006002020836 */ /* 0x000fea0000000000 */
[----:B------:R-:W-:Y:S04]  /*8bc0*/  @P0 PRMT R0, R0, 0x654, R2 ;  /* 0x0000065400000816 */ /* 0x000fe80000000002 */
[----:B------:R2:W-:Y:S03]  /*8bd0*/  @P0 SYNCS.ARRIVE.TRANS64.RED.A1T0 RZ, [R0+URZ], RZ ;  /* 0x000000ff00ff09a7 */ /* 0x0005e600081004ff */
.L_x_125:
[----:B------:R-:W-:Y:S01]  /*8be0*/  ISETP.NE.AND P2, PT, R102, RZ, PT ;  /* 0x000000ff6600720c */ /* 0x000fe20003f45270 */
[----:B------:R-:W-:Y:S01]  /*8bf0*/  UIADD3 UR49, UPT, UPT, UR49, 0x4, URZ ;  /* 0x0000000431317890 */ /* 0x000fe2000fffe0ff */
[----:B------:R-:W-:Y:S01]  /*8c00*/  ISETP.NE.AND P0, PT, R104, 0x2, PT ;  /* 0x000000026800780c */ /* 0x000fe20003f05270 */
[----:B------:R-:W-:Y:S01]  /*8c10*/  IMAD.IADD R14, R43, 0x1, R86 ;  /* 0x000000012b0e7824 */ /* 0x000fe200078e0256 */
[----:B------:R-:W-:Y:S01]  /*8c20*/  ISETP.NE.AND P1, PT, R45, 0x4, PT ;  /* 0x000000042d00780c */ /* 0x000fe20003f25270 */
[----:B------:R-:W-:Y:S01]  /*8c30*/  IMAD.IADD R15, R44, 0x1, R87 ;  /* 0x000000012c0f7824 */ /* 0x000fe200078e0257 */
[----:B------:R-:W-:Y:S02]  /*8c40*/  SEL R2, RZ, 0x1, P0 ;  /* 0x00000001ff027807 */ /* 0x000fe40000000000 */
[----:B--2---:R-:W-:Y:S02]  /*8c50*/  SEL R0, RZ, 0x1, P1 ;  /* 0x00000001ff007807 */ /* 0x004fe40000800000 */
[----:B------:R-:W-:Y:S02]  /*8c60*/  LOP3.LUT R96, R96, R2, RZ, 0x3c, !PT ;  /* 0x0000000260607212 */ /* 0x000fe400078e3cff */
[----:B------:R-:W-:Y:S02]  /*8c70*/  LOP3.LUT R97, R97, R0, RZ, 0x3c, !PT ;  /* 0x0000000061617212 */ /* 0x000fe400078e3cff */
[----:B------:R-:W-:Y:S02]  /*8c80*/  @P2 R2UR UR36, R95 ;  /* 0x000000005f2422ca */ /* 0x000fe400000e0000 */
[----:B------:R-:W-:Y:S02]  /*8c90*/  SEL R104, R104, RZ, P0 ;  /* 0x000000ff68687207 */ /* 0x000fe40000000000 */
[----:B------:R-:W-:Y:S01]  /*8ca0*/  SEL R45, R45, RZ, P1 ;  /* 0x000000ff2d2d7207 */ /* 0x000fe20000800000 */
[----:B------:R-:W-:Y:S10]  /*8cb0*/  @P2 BRA `(.L_x_126) ;  /* 0xffffffc000082947 */ /* 0x000ff4000383ffff */
[----:B------:R-:W-:-:S09]  /*8cc0*/  UISETP.NE.AND UP0, UPT, UR50, URZ, UPT ;  /* 0x000000ff3200728c */ /* 0x000fd2000bf05270 */
[----:B------:R-:W-:Y:S05]  /*8cd0*/  BRA.U !UP0, `(.L_x_127) ;  /* 0x0000000108487547 */ /* 0x000fea000b800000 */
[----:B------:R-:W2:Y:S02]  /*8ce0*/  LDCU.64 UR4, c[0x0][0x890] ;  /* 0x00011200ff0477ac */ /* 0x000ea40008000a00 */
[----:B--2---:R-:W-:-:S04]  /*8cf0*/  UISETP.NE.U32.AND UP0, UPT, UR4, URZ, UPT ;  /* 0x000000ff0400728c */ /* 0x004fc8000bf05070 */
[----:B------:R-:W-:-:S09]  /*8d00*/  UISETP.NE.AND.EX UP0, UPT, UR5, URZ, UPT, UP0 ;  /* 0x000000ff0500728c */ /* 0x000fd2000bf05300 */
[----:B------:R-:W-:Y:S05]  /*8d10*/  BRA.U UP0, `(.L_x_128) ;  /* 0x00000001000c7547 */ /* 0x000fea000b800000 */
[----:B------:R-:W-:-:S13]  /*8d20*/  FSETP.NEU.AND P0, PT, R49, RZ, PT ;  /* 0x000000ff3100720b */ /* 0x000fda0003f0d000 */
[----:B------:R-:W-:Y:S05]  /*8d30*/  @!P0 EXIT ;  /* 0x000000000000894d */ /* 0x000fea0003800000 */
[----:B------:R-:W-:Y:S05]  /*8d40*/  BRA `(.L_x_127) ;  /* 0x00000000002c7947 */ /* 0x000fea0003800000 */
.L_x_128:
[----:B------:R-:W-:Y:S01]  /*8d50*/  ISETP.NE.AND P0, PT, R103, RZ, PT ;  /* 0x000000ff6700720c */ /* 0x000fe20003f05270 */
[----:B------:R-:W-:-:S12]  /*8d60*/  BSSY.RECONVERGENT B0, `(.L_x_127) ;  /* 0x0000009000007945 */ /* 0x000fd80003800200 */
[----:B------:R-:W-:Y:S05]  /*8d70*/  @P0 BRA `(.L_x_129) ;  /* 0x0000000000140947 */ /* 0x000fea0003800000 */
[----:B------:R-:W2:Y:S02]  /*8d80*/  LDCU.64 UR4, c[0x0][0x888] ;  /* 0x00011100ff0477ac */ /* 0x000ea40008000a00 */
[----:B--2---:R-:W-:-:S04]  /*8d90*/  ISETP.NE.U32.AND P0, PT, RZ, UR4, PT ;  /* 0x00000004ff007c0c */ /* 0x004fc8000bf05070 */
[----:B------:R-:W-:-:S13]  /*8da0*/  ISETP.NE.AND.EX P0, PT, RZ, UR5, PT, P0 ;  /* 0x00000005ff007c0c */ /* 0x000fda000bf05300 */
[----:B------:R-:W-:Y:S05]  /*8db0*/  @!P0 EXIT ;  /* 0x000000000000894d */ /* 0x000fea0003800000 */
[----:B------:R-:W-:Y:S05]  /*8dc0*/  BRA `(.L_x_130) ;  /* 0x0000000000087947 */ /* 0x000fea0003800000 */
.L_x_129:
[----:B------:R-:W-:-:S13]  /*8dd0*/  FSETP.NEU.AND P0, PT, R49, RZ, PT ;  /* 0x000000ff3100720b */ /* 0x000fda0003f0d000 */
[----:B------:R-:W-:Y:S05]  /*8de0*/  @!P0 EXIT ;  /* 0x000000000000894d */ /* 0x000fea0003800000 */
.L_x_130:
[----:B------:R-:W-:Y:S05]  /*8df0*/  BSYNC.RECONVERGENT B0 ;  /* 0x0000000000007941 */ /* 0x000fea0003800200 */
.L_x_127:
[----:B------:R-:W-:Y:S01]  /*8e00*/  ULEA UR4, UR51, UR48, 0x3 ;  /* 0x0000003033047291 */ /* 0x000fe2000f8e18ff */
[----:B------:R-:W-:-:S04]  /*8e10*/  DEPBAR.LE SB0, 0x0 ;  /* 0x000080000000791a */ /* 0x000fc80000000000 */
[----:B------:R-:W-:-:S04]  /*8e20*/  UIADD3 UR4, UPT, UPT, UR4, 0x60, URZ ;  /* 0x0000006004047890 */ /* 0x000fc8000fffe0ff */
[----:B------:R-:W-:-:S09]  /*8e30*/  UPRMT UR4, UR37, 0x654, UR4 ;  /* 0x0000065425047896 */ /* 0x000fd20008000004 */
[----:B------:R-:W-:Y:S01]  /*8e40*/  SYNCS.ARRIVE.TRANS64.RED.A1T0 RZ, [UR4], RZ ;  /* 0x000000ffffff79a7 */ /* 0x000fe20008100404 */
[----:B------:R-:W-:Y:S05]  /*8e50*/  EXIT ;  /* 0x000000000000794d */ /* 0x000fea0003800000 */
.L_x_19:
[----:B--2---:R2:W1:Y:S02]  /*8e60*/  SYNCS.PHASECHK.TRANS64.TRYWAIT P0, [R2+URZ+0x100], R3 ;  /* 0x00010003020075a7 */ /* 0x00446400080011ff */
[----:B-1----:R-:W-:Y:S05]  /*8e70*/  @!P0 NANOSLEEP.SYNCS 0x989680 ;  /* 0x009896800000895d */ /* 0x002fea0003900000 */
[----:B------:R-:W1:Y:S02]  /*8e80*/  @!P0 SYNCS.PHASECHK.TRANS64 P0, [R2+URZ+0x100], R3 ;  /* 0x00010003020085a7 */ /* 0x000e6400080010ff */
[----:B-1----:R-:W-:Y:S05]  /*8e90*/  @!P0 BRA `(.L_x_19) ;  /* 0xfffffffc00f08947 */ /* 0x002fea000383ffff */
[----:B------:R-:W-:Y:S05]  /*8ea0*/  BRA `(.L_x_131) ;  /* 0xffffff8400cc7947 */ /* 0x000fea000383ffff */
.L_x_22:
[----:B-1----:R-:W-:-:S07]  /*8eb0*/  MOV R2, UR33 ;  /* 0x0000002100027c02 */ /* 0x002fce0008000f00 */
.L_x_132:
[----:B-1----:R1:W2:Y:S02]  /*8ec0*/  SYNCS.PHASECHK.TRANS64.TRYWAIT P0, [R2+URZ+0x20], R4 ;  /* 0x00002004020075a7 */ /* 0x0022a400080011ff */
[----:B--2---:R-:W-:Y:S05]  /*8ed0*/  @!P0 NANOSLEEP.SYNCS 0x989680 ;  /* 0x009896800000895d */ /* 0x004fea0003900000 */
[----:B------:R-:W2:Y:S02]  /*8ee0*/  @!P0 SYNCS.PHASECHK.TRANS64 P0, [R2+URZ+0x20], R4 ;  /* 0x00002004020085a7 */ /* 0x000ea400080010ff */
[----:B--2---:R-:W-:Y:S05]  /*8ef0*/  @!P0 BRA `(.L_x_132) ;  /* 0xfffffffc00f08947 */ /* 0x004fea000383ffff */
[----:B------:R-:W-:Y:S05]  /*8f00*/  BRA `(.L_x_21) ;  /* 0xffffff88001c7947 */ /* 0x000fea000383ffff */
.L_x_28:
[----:B-1----:R-:W-:-:S07]  /*8f10*/  MOV R2, UR17 ;  /* 0x0000001100027c02 */ /* 0x002fce0008000f00 */
.L_x_133:
[----:B-1----:R1:W2:Y:S02]  /*8f20*/  SYNCS.PHASECHK.TRANS64.TRYWAIT P0, [R2+URZ+0x20], R4 ;  /* 0x00002004020075a7 */ /* 0x0022a400080011ff */
[----:B--2---:R-:W-:Y:S05]  /*8f30*/  @!P0 NANOSLEEP.SYNCS 0x989680 ;  /* 0x009896800000895d */ /* 0x004fea0003900000 */
[----:B------:R-:W2:Y:S02]  /*8f40*/  @!P0 SYNCS.PHASECHK.TRANS64 P0, [R2+URZ+0x20], R4 ;  /* 0x00002004020085a7 */ /* 0x000ea400080010ff */
[----:B--2---:R-:W-:Y:S05]  /*8f50*/  @!P0 BRA `(.L_x_133) ;  /* 0xfffffffc00f08947 */ /* 0x004fea000383ffff */
[----:B------:R-:W-:Y:S05]  /*8f60*/  BRA `(.L_x_27) ;  /* 0xffffff8800c47947 */ /* 0x000fea000383ffff */
.L_x_32:
[----:B-1----:R1:W2:Y:S02]  /*8f70*/  SYNCS.PHASECHK.TRANS64.TRYWAIT P0, [R2+URZ+0x90], R3 ;  /* 0x00009003020075a7 */ /* 0x0022a400080011ff */
[----:B--2---:R-:W-:Y:S05]  /*8f80*/  @!P0 NANOSLEEP.SYNCS 0x989680 ;  /* 0x009896800000895d */ /* 0x004fea0003900000 */
[----:B------:R-:W2:Y:S02]  /*8f90*/  @!P0 SYNCS.PHASECHK.TRANS64 P0, [R2+URZ+0x90], R3 ;  /* 0x00009003020085a7 */ /* 0x000ea400080010ff */
[----:B--2---:R-:W-:Y:S05]  /*8fa0*/  @!P0 BRA `(.L_x_32) ;  /* 0xfffffffc00f08947 */ /* 0x004fea000383ffff */
[----:B------:R-:W-:Y:S05]  /*8fb0*/  BRA `(.L_x_134) ;  /* 0xffffff8c00547947 */ /* 0x000fea000383ffff */
.L_x_36:
[----:B----4-:R-:W-:-:S07]  /*8fc0*/  MOV R0, UR5 ;  /* 0x0000000500007c02 */ /* 0x010fce0008000f00 */
.L_x_135:
[----:B-1----:R1:W2:Y:S02]  /*8fd0*/  SYNCS.PHASECHK.TRANS64.TRYWAIT P0, [R0+URZ], R2 ;  /* 0x00000002000075a7 */ /* 0x0022a400080011ff */
[----:B--2---:R-:W-:Y:S05]  /*8fe0*/  @!P0 NANOSLEEP.SYNCS 0x989680 ;  /* 0x009896800000895d */ /* 0x004fea0003900000 */
[----:B------:R-:W2:Y:S02]  /*8ff0*/  @!P0 SYNCS.PHASECHK.TRANS64 P0, [R0+URZ], R2 ;  /* 0x00000002000085a7 */ /* 0x000ea400080010ff */
[----:B--2---:R-:W-:Y:S05]  /*9000*/  @!P0 BRA `(.L_x_135) ;  /* 0xfffffffc00f08947 */ /* 0x004fea000383ffff */
[----:B------:R-:W-:Y:S05]  /*9010*/  BRA `(.L_x_136) ;  /* 0xffffff9000c47947 */ /* 0x000fea000383ffff */
.L_x_37:
[----:B----4-:R-:W-:-:S07]  /*9020*/  MOV R0, UR5 ;  /* 0x0000000500007c02 */ /* 0x010fce0008000f00 */
.L_x_137:
[----:B-1----:R1:W2:Y:S02]  /*9030*/  SYNCS.PHASECHK.TRANS64.TRYWAIT P0, [R0+URZ], R3 ;  /* 0x00000003000075a7 */ /* 0x0022a400080011ff */
[----:B--2---:R-:W-:Y:S05]  /*9040*/  @!P0 NANOSLEEP.SYNCS 0x989680 ;  /* 0x009896800000895d */ /* 0x004fea0003900000 */
[----:B------:R-:W2:Y:S02]  /*9050*/  @!P0 SYNCS.PHASECHK.TRANS64 P0, [R0+URZ], R3 ;  /* 0x00000003000085a7 */ /* 0x000ea400080010ff */
[----:B--2---:R-:W-:Y:S05]  /*9060*/  @!P0 BRA `(.L_x_137) ;  /* 0xfffffffc00f08947 */ /* 0x004fea000383ffff */
[----:B------:R-:W-:Y:S05]  /*9070*/  BRA `(.L_x_138) ;  /* 0xffffff9000d07947 */ /* 0x000fea000383ffff */
.L_x_38:
[----:B----4-:R-:W-:-:S07]  /*9080*/  MOV R0, UR5 ;  /* 0x0000000500007c02 */ /* 0x010fce0008000f00 */
.L_x_139:
[----:B-1----:R1:W2:Y:S02]  /*9090*/  SYNCS.PHASECHK.TRANS64.TRYWAIT P0, [R0+URZ], R3 ;  /* 0x00000003000075a7 */ /* 0x0022a400080011ff */
[----:B--2---:R-:W-:Y:S05]  /*90a0*/  @!P0 NANOSLEEP.SYNCS 0x989680 ;  /* 0x009896800000895d */ /* 0x004fea0003900000 */
[----:B------:R-:W2:Y:S02]  /*90b0*/  @!P0 SYNCS.PHASECHK.TRANS64 P0, [R0+URZ], R3 ;  /* 0x00000003000085a7 */ /* 0x000ea400080010ff */
[----:B--2---:R-:W-:Y:S05]  /*90c0*/  @!P0 BRA `(.L_x_139) ;  /* 0xfffffffc00f08947 */ /* 0x004fea000383ffff */
[----:B------:R-:W-:Y:S05]  /*90d0*/  BRA `(.L_x_140) ;  /* 0xffffff9000dc7947 */ /* 0x000fea000383ffff */
.L_x_41:
[----:B-1----:R1:W2:Y:S02]  /*90e0*/  SYNCS.PHASECHK.TRANS64.TRYWAIT P0, [R0+URZ+0xf0], R4 ;  /* 0x0000f004000075a7 */ /* 0x0022a400080011ff */
[----:B--2---:R-:W-:Y:S05]  /*90f0*/  @!P0 NANOSLEEP.SYNCS 0x989680 ;  /* 0x009896800000895d */ /* 0x004fea0003900000 */
[----:B------:R-:W2:Y:S02]  /*9100*/  @!P0 SYNCS.PHASECHK.TRANS64 P0, [R0+URZ+0xf0], R4 ;  /* 0x0000f004000085a7 */ /* 0x000ea400080010ff */
[----:B--2---:R-:W-:Y:S05]  /*9110*/  @!P0 BRA `(.L_x_41) ;  /* 0xfffffffc00f08947 */ /* 0x004fea000383ffff */
[----:B------:R-:W-:Y:S05]  /*9120*/  BRA `(.L_x_141) ;  /* 0xffffff9400387947 */ /* 0x000fea000383ffff */
.L_x_42:
[----:B------:R-:W-:-:S07]  /*9130*/  MOV R0, UR5 ;  /* 0x0000000500007c02 */ /* 0x000fce0008000f00 */
.L_x_142:
[----:B-1----:R1:W2:Y:S02]  /*9140*/  SYNCS.PHASECHK.TRANS64.TRYWAIT P0, [R0+URZ+0xa0], R5 ;  /* 0x0000a005000075a7 */ /* 0x0022a400080011ff */
[----:B--2---:R-:W-:Y:S05]  /*9150*/  @!P0 NANOSLEEP.SYNCS 0x989680 ;  /* 0x009896800000895d */ /* 0x004fea0003900000 */
[----:B------:R-:W2:Y:S02]  /*9160*/  @!P0 SYNCS.PHASECHK.TRANS64 P0, [R0+URZ+0xa0], R5 ;  /* 0x0000a005000085a7 */ /* 0x000ea400080010ff */
[----:B--2---:R-:W-:Y:S05]  /*9170*/  @!P0 BRA `(.L_x_142) ;  /* 0xfffffffc00f08947 */ /* 0x004fea000383ffff */
[----:B------:R-:W-:Y:S05]  /*9180*/  BRA `(.L_x_143) ;  /* 0xffffff9400487947 */ /* 0x000fea000383ffff */
.L_x_43:
[----:B-1----:R1:W2:Y:S02]  /*9190*/  SYNCS.PHASECHK.TRANS64.TRYWAIT P1, [R0+URZ+0x90], R4 ;  /* 0x00009004000075a7 */ /* 0x0022a400080211ff */
[----:B--2---:R-:W-:Y:S05]  /*91a0*/  @!P1 NANOSLEEP.SYNCS 0x989680 ;  /* 0x009896800000995d */ /* 0x004fea0003900000 */
[----:B------:R-:W2:Y:S02]  /*91b0*/  @!P1 SYNCS.PHASECHK.TRANS64 P1, [R0+URZ+0x90], R4 ;  /* 0x00009004000095a7 */ /* 0x000ea400080210ff */
[----:B--2---:R-:W-:Y:S05]  /*91c0*/  @!P1 BRA `(.L_x_43) ;  /* 0xfffffffc00f09947 */ /* 0x004fea000383ffff */
[----:B------:R-:W-:Y:S05]  /*91d0*/  BRA `(.L_x_144) ;  /* 0xffffff9400787947 */ /* 0x000fea000383ffff */
.L_x_46:
[----:B------:R-:W-:-:S07]  /*91e0*/  MOV R0, UR5 ;  /* 0x0000000500007c02 */ /* 0x000fce0008000f00 */
.L_x_145:
[----:B-1----:R1:W2:Y:S02]  /*91f0*/  SYNCS.PHASECHK.TRANS64.TRYWAIT P0, [R0+URZ+0xa0], R2 ;  /* 0x0000a002000075a7 */ /* 0x0022a400080011ff */
[----:B--2---:R-:W-:Y:S05]  /*9200*/  @!P0 NANOSLEEP.SYNCS 0x989680 ;  /* 0x009896800000895d */ /* 0x004fea0003900000 */
[----:B------:R-:W2:Y:S02]  /*9210*/  @!P0 SYNCS.PHASECHK.TRANS64 P0, [R0+URZ+0xa0], R2 ;  /* 0x0000a002000085a7 */ /* 0x000ea400080010ff */
[----:B--2---:R-:W-:Y:S05]  /*9220*/  @!P0 BRA `(.L_x_145) ;  /* 0xfffffffc00f08947 */ /* 0x004fea000383ffff */
[----:B------:R-:W-:Y:S05]  /*9230*/  BRA `(.L_x_45) ;  /* 0xffffff9400cc7947 */ /* 0x000fea000383ffff */
.L_x_53:
[----:B-1----:R1:W2:Y:S02]  /*9240*/  SYNCS.PHASECHK.TRANS64.TRYWAIT P1, [R0+URZ+0x90], R2 ;  /* 0x00009002000075a7 */ /* 0x0022a400080211ff */
[----:B--2---:R-:W-:Y:S05]  /*9250*/  @!P1 NANOSLEEP.SYNCS 0x989680 ;  /* 0x009896800000995d */ /* 0x004fea0003900000 */
[----:B------:R-:W2:Y:S02]  /*9260*/  @!P1 SYNCS.PHASECHK.TRANS64 P1, [R0+URZ+0x90], R2 ;  /* 0x00009002000095a7 */ /* 0x000ea400080210ff */
[----:B--2---:R-:W-:Y:S05]  /*9270*/  @!P1 BRA `(.L_x_53) ;  /* 0xfffffffc00f09947 */ /* 0x004fea000383ffff */
[----:B------:R-:W-:Y:S05]  /*9280*/  BRA `(.L_x_146) ;  /* 0xffffff9c003c7947 */ /* 0x000fea000383ffff */
.L_x_54:
[----:B------:R-:W-:-:S07]  /*9290*/  MOV R2, UR7 ;  /* 0x0000000700027c02 */ /* 0x000fce0008000f00 */
.L_x_147:
[----:B-1----:R1:W2:Y:S02]  /*92a0*/  SYNCS.PHASECHK.TRANS64.TRYWAIT P0, [R2+URZ+0xd0], R0 ;  /* 0x0000d000020075a7 */ /* 0x0022a400080011ff */
[----:B--2---:R-:W-:Y:S05]  /*92b0*/  @!P0 NANOSLEEP.SYNCS 0x989680 ;  /* 0x009896800000895d */ /* 0x004fea0003900000 */
[----:B------:R-:W2:Y:S02]  /*92c0*/  @!P0 SYNCS.PHASECHK.TRANS64 P0, [R2+URZ+0xd0], R0 ;  /* 0x0000d000020085a7 */ /* 0x000ea400080010ff */
[----:B--2---:R-:W-:Y:S05]  /*92d0*/  @!P0 BRA `(.L_x_147) ;  /* 0xfffffffc00f08947 */ /* 0x004fea000383ffff */
[----:B------:R-:W-:Y:S05]  /*92e0*/  BRA `(.L_x_148) ;  /* 0xffffff9c008c7947 */ /* 0x000fea000383ffff */
.L_x_57:
[----:B------:R-:W-:Y:S07]  /*92f0*/  MOV R0, UR6 ;  /* 0x0000000600007c02 */ /* 0x000fee0008000f00 */
.L_x_149:
[----:B-1----:R1:W2:Y:S02]  /*9300*/  SYNCS.PHASECHK.TRANS64.TRYWAIT P0, [R0+URZ], R2 ;  /* 0x00000002000075a7 */ /* 0x0022a400080011ff */
[----:B--2---:R-:W-:Y:S05]  /*9310*/  @!P0 NANOSLEEP.SYNCS 0x989680 ;  /* 0x009896800000895d */ /* 0x004fea0003900000 */
[----:B------:R-:W2:Y:S02]  /*9320*/  @!P0 SYNCS.PHASECHK.TRANS64 P0, [R0+URZ], R2 ;  /* 0x00000002000085a7 */ /* 0x000ea400080010ff */
[----:B--2---:R-:W-:Y:S05]  /*9330*/  @!P0 BRA `(.L_x_149) ;  /* 0xfffffffc00f08947 */ /* 0x004fea000383ffff */
[----:B------:R-:W-:Y:S05]  /*9340*/  BRA `(.L_x_56) ;  /* 0xffffff9c00a87947 */ /* 0x000fea000383ffff */
.L_x_60:
[----:B------:R-:W-:-:S07]  /*9350*/  MOV R0, UR6 ;  /* 0x0000000600007c02 */ /* 0x000fce0008000f00 */
.L_x_150:
[----:B--2---:R2:W4:Y:S02]  /*9360*/  SYNCS.PHASECHK.TRANS64.TRYWAIT P0, [R0+URZ], R2 ;  /* 0x00000002000075a7 */ /* 0x00452400080011ff */
[----:B----4-:R-:W-:Y:S05]  /*9370*/  @!P0 NANOSLEEP.SYNCS 0x989680 ;  /* 0x009896800000895d */ /* 0x010fea0003900000 */
[----:B------:R-:W4:Y:S02]  /*9380*/  @!P0 SYNCS.PHASECHK.TRANS64 P0, [R0+URZ], R2 ;  /* 0x00000002000085a7 */ /* 0x000f2400080010ff */
[----:B----4-:R-:W-:Y:S05]  /*9390*/  @!P0 BRA `(.L_x_150) ;  /* 0xfffffffc00f08947 */ /* 0x010fea000383ffff */
[----:B------:R-:W-:Y:S05]  /*93a0*/  BRA `(.L_x_151) ;  /* 0xffffffa000847947 */ /* 0x000fea000383ffff */
.L_x_61:
[----:B------:R-:W-:-:S07]  /*93b0*/  MOV R0, UR6 ;  /* 0x0000000600007c02 */ /* 0x000fce0008000f00 */
.L_x_152:
[----:B-1----:R1:W2:Y:S02]  /*93c0*/  SYNCS.PHASECHK.TRANS64.TRYWAIT P0, [R0+URZ], R3 ;  /* 0x00000003000075a7 */ /* 0x0022a400080011ff */
[----:B--2---:R-:W-:Y:S05]  /*93d0*/  @!P0 NANOSLEEP.SYNCS 0x989680 ;  /* 0x009896800000895d */ /* 0x004fea0003900000 */
[----:B------:R-:W2:Y:S02]  /*93e0*/  @!P0 SYNCS.PHASECHK.TRANS64 P0, [R0+URZ], R3 ;  /* 0x00000003000085a7 */ /* 0x000ea400080010ff */
[----:B--2---:R-:W-:Y:S05]  /*93f0*/  @!P0 BRA `(.L_x_152) ;  /* 0xfffffffc00f08947 */ /* 0x004fea000383ffff */
[----:B------:R-:W-:Y:S05]  /*9400*/  BRA `(.L_x_153) ;  /* 0xffffffa000907947 */ /* 0x000fea000383ffff */
.L_x_62:
[----:B------:R-:W-:-:S07]  /*9410*/  MOV R0, UR6 ;  /* 0x0000000600007c02 */ /* 0x000fce0008000f00 */
.L_x_154:
[----:B-1----:R1:W2:Y:S02]  /*9420*/  SYNCS.PHASECHK.TRANS64.TRYWAIT P0, [R0+URZ], R3 ;  /* 0x00000003000075a7 */ /* 0x0022a400080011ff */
[----:B--2---:R-:W-:Y:S05]  /*9430*/  @!P0 NANOSLEEP.SYNCS 0x989680 ;  /* 0x009896800000895d */ /* 0x004fea0003900000 */
[----:B------:R-:W2:Y:S02]  /*9440*/  @!P0 SYNCS.PHASECHK.TRANS64 P0, [R0+URZ], R3 ;  /* 0x00000003000085a7 */ /* 0x000ea400080010ff */
[----:B--2---:R-:W-:Y:S05]  /*9450*/  @!P0 BRA `(.L_x_154) ;  /* 0xfffffffc00f08947 */ /* 0x004fea000383ffff */
[----:B------:R-:W-:Y:S05]  /*9460*/  BRA `(.L_x_155) ;  /* 0xffffffa0009c7947 */ /* 0x000fea000383ffff */
.L_x_63:
[----:B-1----:R-:W-:-:S07]  /*9470*/  MOV R0, UR7 ;  /* 0x0000000700007c02 */ /* 0x002fce0008000f00 */
.L_x_156:
[----:B-1----:R1:W2:Y:S02]  /*9480*/  SYNCS.PHASECHK.TRANS64.TRYWAIT P0, [R0+URZ], R2 ;  /* 0x00000002000075a7 */ /* 0x0022a400080011ff */
[----:B--2---:R-:W-:Y:S05]  /*9490*/  @!P0 NANOSLEEP.SYNCS 0x989680 ;  /* 0x009896800000895d */ /* 0x004fea0003900000 */
[----:B------:R-:W2:Y:S02]  /*94a0*/  @!P0 SYNCS.PHASECHK.TRANS64 P0, [R0+URZ], R2 ;  /* 0x00000002000085a7 */ /* 0x000ea400080010ff */
[----:B--2---:R-:W-:Y:S05]  /*94b0*/  @!P0 BRA `(.L_x_156) ;  /* 0xfffffffc00f08947 */ /* 0x004fea000383ffff */
[----:B------:R-:W-:Y:S05]  /*94c0*/  BRA `(.L_x_157) ;  /* 0xffffffa000a87947 */ /* 0x000fea000383ffff */
.L_x_68:
[----:B--2---:R2:W3:Y:S02]  /*94d0*/  SYNCS.PHASECHK.TRANS64.TRYWAIT P0, [R0+URZ+0x90], R2 ;  /* 0x00009002000075a7 */ /* 0x0044e400080011ff */
[----:B---3--:R-:W-:Y:S05]  /*94e0*/  @!P0 NANOSLEEP.SYNCS 0x989680 ;  /* 0x009896800000895d */ /* 0x008fea0003900000 */
[----:B------:R-:W3:Y:S02]  /*94f0*/  @!P0 SYNCS.PHASECHK.TRANS64 P0, [R0+URZ+0x90], R2 ;  /* 0x00009002000085a7 */ /* 0x000ee400080010ff */
[----:B---3--:R-:W-:Y:S05]  /*9500*/  @!P0 BRA `(.L_x_68) ;  /* 0xfffffffc00f08947 */ /* 0x008fea000383ffff */
[----:B------:R-:W-:Y:S05]  /*9510*/  BRA `(.L_x_158) ;  /* 0xffffffa400b47947 */ /* 0x000fea000383ffff */
.L_x_71:
[----:B------:R-:W-:Y:S07]  /*9520*/  MOV R0, UR7 ;  /* 0x0000000700007c02 */ /* 0x000fee0008000f00 */
.L_x_159:
[----:B--2---:R2:W3:Y:S02]  /*9530*/  SYNCS.PHASECHK.TRANS64.TRYWAIT P0, [R0+URZ+0x88], R2 ;  /* 0x00008802000075a7 */ /* 0x0044e400080011ff */
[----:B---3--:R-:W-:Y:S05]  /*9540*/  @!P0 NANOSLEEP.SYNCS 0x989680 ;  /* 0x009896800000895d */ /* 0x008fea0003900000 */
[----:B------:R-:W3:Y:S02]  /*9550*/  @!P0 SYNCS.PHASECHK.TRANS64 P0, [R0+URZ+0x88], R2 ;  /* 0x00008802000085a7 */ /* 0x000ee400080010ff */
[----:B---3--:R-:W-:Y:S05]  /*9560*/  @!P0 BRA `(.L_x_159) ;  /* 0xfffffffc00f08947 */ /* 0x008fea000383ffff */
[----:B------:R-:W-:Y:S05]  /*9570*/  BRA `(.L_x_70) ;  /* 0xffffffa800947947 */ /* 0x000fea000383ffff */
.L_x_74:
[----:B------:R-:W-:Y:S07]  /*9580*/  MOV R0, UR7 ;  /* 0x0000000700007c02 */ /* 0x000fee0008000f00 */
.L_x_160:
[----:B-1----:R1:W2:Y:S02]  /*9590*/  SYNCS.PHASECHK.TRANS64.TRYWAIT P0, [R0+URZ+0x60], R14 ;  /* 0x0000600e000075a7 */ /* 0x0022a400080011ff */
[----:B--2---:R-:W-:Y:S05]  /*95a0*/  @!P0 NANOSLEEP.SYNCS 0x989680 ;  /* 0x009896800000895d */ /* 0x004fea0003900000 */
[----:B------:R-:W2:Y:S02]  /*95b0*/  @!P0 SYNCS.PHASECHK.TRANS64 P0, [R0+URZ+0x60], R14 ;  /* 0x0000600e000085a7 */ /* 0x000ea400080010ff */
[----:B--2---:R-:W-:Y:S05]  /*95c0*/  @!P0 BRA `(.L_x_160) ;  /* 0xfffffffc00f08947 */ /* 0x004fea000383ffff */
[----:B------:R-:W-:Y:S05]  /*95d0*/  BRA `(.L_x_161) ;  /* 0xffffffac000c7947 */ /* 0x000fea000383ffff */
.L_x_75:
[----:B------:R-:W-:Y:S07]  /*95e0*/  MOV R0, UR7 ;  /* 0x0000000700007c02 */ /* 0x000fee0008000f00 */
.L_x_162:
[----:B-1----:R1:W2:Y:S02]  /*95f0*/  SYNCS.PHASECHK.TRANS64.TRYWAIT P0, [R0+URZ+0x68], R14 ;  /* 0x0000680e000075a7 */ /* 0x0022a400080011ff */
[----:B--2---:R-:W-:Y:S05]  /*9600*/  @!P0 NANOSLEEP.SYNCS 0x989680 ;  /* 0x009896800000895d */ /* 0x004fea0003900000 */
[----:B------:R-:W2:Y:S02]  /*9610*/  @!P0 SYNCS.PHASECHK.TRANS64 P0, [R0+URZ+0x68], R14 ;  /* 0x0000680e000085a7 */ /* 0x000ea400080010ff */
[----:B--2---:R-:W-:Y:S05]  /*9620*/  @!P0 BRA `(.L_x_162) ;  /* 0xfffffffc00f08947 */ /* 0x004fea000383ffff */
[----:B------:R-:W-:Y:S05]  /*9630*/  BRA `(.L_x_163) ;  /* 0xffffffac00447947 */ /* 0x000fea000383ffff */
.L_x_76:
[----:B------:R-:W-:Y:S07]  /*9640*/  MOV R0, UR7 ;  /* 0x0000000700007c02 */ /* 0x000fee0008000f00 */
.L_x_164:
[----:B-1----:R1:W2:Y:S02]  /*9650*/  SYNCS.PHASECHK.TRANS64.TRYWAIT P0, [R0+URZ+0x70], R14 ;  /* 0x0000700e000075a7 */ /* 0x0022a400080011ff */
[----:B--2---:R-:W-:Y:S05]  /*9660*/  @!P0 NANOSLEEP.SYNCS 0x989680 ;  /* 0x009896800000895d */ /* 0x004fea0003900000 */
[----:B------:R-:W2:Y:S02]  /*9670*/  @!P0 SYNCS.PHASECHK.TRANS64 P0, [R0+URZ+0x70], R14 ;  /* 0x0000700e000085a7 */ /* 0x000ea400080010ff */
[----:B--2---:R-:W-:Y:S05]  /*9680*/  @!P0 BRA `(.L_x_164) ;  /* 0xfffffffc00f08947 */ /* 0x004fea000383ffff */
[----:B------:R-:W-:Y:S05]  /*9690*/  BRA `(.L_x_165) ;  /* 0xffffffac00887947 */ /* 0x000fea000383ffff */
.L_x_77:
[----:B------:R-:W-:Y:S07]  /*96a0*/  MOV R0, UR7 ;  /* 0x0000000700007c02 */ /* 0x000fee0008000f00 */
.L_x_166:
[----:B-1----:R1:W2:Y:S02]  /*96b0*/  SYNCS.PHASECHK.TRANS64.TRYWAIT P0, [R0+URZ+0x78], R14 ;  /* 0x0000780e000075a7 */ /* 0x0022a400080011ff */
[----:B--2---:R-:W-:Y:S05]  /*96c0*/  @!P0 NANOSLEEP.SYNCS 0x989680 ;  /* 0x009896800000895d */ /* 0x004fea0003900000 */
[----:B------:R-:W2:Y:S02]  /*96d0*/  @!P0 SYNCS.PHASECHK.TRANS64 P0, [R0+URZ+0x78], R14 ;  /* 0x0000780e000085a7 */ /* 0x000ea400080010ff */
[----:B--2---:R-:W-:Y:S05]  /*96e0*/  @!P0 BRA `(.L_x_166) ;  /* 0xfffffffc00f08947 */ /* 0x004fea000383ffff */
[----:B------:R-:W-:Y:S05]  /*96f0*/  BRA `(.L_x_167) ;  /* 0xffffffb0000c7947 */ /* 0x000fea000383ffff */
.L_x_79:
[----:B------:R-:W-:-:S07]  /*9700*/  MOV R0, UR7 ;  /* 0x0000000700007c02 */ /* 0x000fce0008000f00 */
.L_x_168:
[----:B-1----:R1:W3:Y:S02]  /*9710*/  SYNCS.PHASECHK.TRANS64.TRYWAIT P0, [R0+URZ+0x60], R2 ;  /* 0x00006002000075a7 */ /* 0x0022e400080011ff */
[----:B---3--:R-:W-:Y:S05]  /*9720*/  @!P0 NANOSLEEP.SYNCS 0x989680 ;  /* 0x009896800000895d */ /* 0x008fea0003900000 */
[----:B------:R-:W3:Y:S02]  /*9730*/  @!P0 SYNCS.PHASECHK.TRANS64 P0, [R0+URZ+0x60], R2 ;  /* 0x00006002000085a7 */ /* 0x000ee400080010ff */
[----:B---3--:R-:W-:Y:S05]  /*9740*/  @!P0 BRA `(.L_x_168) ;  /* 0xfffffffc00f08947 */ /* 0x008fea000383ffff */
[----:B------:R-:W-:Y:S05]  /*9750*/  BRA `(.L_x_169) ;  /* 0xffffffb0007c7947 */ /* 0x000fea000383ffff */
.L_x_80:
[----:B-1----:R-:W-:-:S07]  /*9760*/  MOV R0, UR7 ;  /* 0x0000000700007c02 */ /* 0x002fce0008000f00 */
.L_x_170:
[----:B-1----:R1:W3:Y:S02]  /*9770*/  SYNCS.PHASECHK.TRANS64.TRYWAIT P0, [R0+URZ+0x68], R2 ;  /* 0x00006802000075a7 */ /* 0x0022e400080011ff */
[----:B---3--:R-:W-:Y:S05]  /*9780*/  @!P0 NANOSLEEP.SYNCS 0x989680 ;  /* 0x009896800000895d */ /* 0x008fea0003900000 */
[----:B------:R-:W3:Y:S02]  /*9790*/  @!P0 SYNCS.PHASECHK.TRANS64 P0, [R0+URZ+0x68], R2 ;  /* 0x00006802000085a7 */ /* 0x000ee400080010ff */
[----:B---3--:R-:W-:Y:S05]  /*97a0*/  @!P0 BRA `(.L_x_170) ;  /* 0xfffffffc00f08947 */ /* 0x008fea000383ffff */
[----:B------:R-:W-:Y:S05]  /*97b0*/  BRA `(.L_x_171) ;  /* 0xffffffb0006c7947 */ /* 0x000fea000383ffff */
.L_x_81:
[----:B-1----:R-:W-:-:S07]  /*97c0*/  MOV R0, UR7 ;  /* 0x0000000700007c02 */ /* 0x002fce0008000f00 */
.L_x_172:
[----:B-1----:R1:W3:Y:S02]  /*97d0*/  SYNCS.PHASECHK.TRANS64.TRYWAIT P0, [R0+URZ+0x70], R2 ;  /* 0x00007002000075a7 */ /* 0x0022e400080011ff */
[----:B---3--:R-:W-:Y:S05]  /*97e0*/  @!P0 NANOSLEEP.SYNCS 0x989680 ;  /* 0x009896800000895d */ /* 0x008fea0003900000 */
[----:B------:R-:W3:Y:S02]  /*97f0*/  @!P0 SYNCS.PHASECHK.TRANS64 P0, [R0+URZ+0x70], R2 ;  /* 0x00007002000085a7 */ /* 0x000ee400080010ff */
[----:B---3--:R-:W-:Y:S05]  /*9800*/  @!P0 BRA `(.L_x_172) ;  /* 0xfffffffc00f08947 */ /* 0x008fea000383ffff */
[----:B------:R-:W-:Y:S05]  /*9810*/  BRA `(.L_x_173) ;  /* 0xffffffb0005c7947 */ /* 0x000fea000383ffff */
.L_x_83:
[----:B--2---:R2:W4:Y:S02]  /*9820*/  SYNCS.PHASECHK.TRANS64.TRYWAIT P0, [R0+URZ+0x90], R2 ;  /* 0x00009002000075a7 */ /* 0x00452400080011ff */
[----:B----4-:R-:W-:Y:S05]  /*9830*/  @!P0 NANOSLEEP.SYNCS 0x989680 ;  /* 0x009896800000895d */ /* 0x010fea0003900000 */
[----:B------:R-:W4:Y:S02]  /*9840*/  @!P0 SYNCS.PHASECHK.TRANS64 P0, [R0+URZ+0x90], R2 ;  /* 0x00009002000085a7 */ /* 0x000f2400080010ff */
[----:B----4-:R-:W-:Y:S05]  /*9850*/  @!P0 BRA `(.L_x_83) ;  /* 0xfffffffc00f08947 */ /* 0x010fea000383ffff */
[----:B------:R-:W-:Y:S05]  /*9860*/  BRA `(.L_x_174) ;  /* 0xffffffb400307947 */ /* 0x000fea000383ffff */
.L_x_94:
[----:B-1----:R-:W-:Y:S04]  /*9870*/  MOV R0, UR48 ;  /* 0x0000003000007c02 */ /* 0x002fe80008000f00 */
[----:B------:R1:W3:Y:S03]  /*9880*/  SYNCS.PHASECHK.TRANS64.TRYWAIT P1, [R0+URZ+0x40], R3 ;  /* 0x00004003000075a7 */ /* 0x0002e600080211ff */
[----:B---3--:R-:W-:Y:S05]  /*9890*/  @!P1 NANOSLEEP.SYNCS 0x989680 ;  /* 0x009896800000995d */ /* 0x008fea0003900000 */
[----:B------:R-:W3:Y:S02]  /*98a0*/  @!P1 SYNCS.PHASECHK.TRANS64 P1, [R0+URZ+0x40], R3 ;  /* 0x00004003000095a7 */ /* 0x000ee400080210ff */
[----:B---3--:R-:W-:Y:S05]  /*98b0*/  @!P1 BRA `(.L_x_94) ;  /* 0xfffffffc00ec9947 */ /* 0x008fea000383ffff */
[----:B------:R-:W-:Y:S05]  /*98c0*/  BRA `(.L_x_93) ;  /* 0xffffffc000687947 */ /* 0x000fea000383ffff */
.L_x_96:
[----:B-1----:R1:W2:Y:S02]  /*98d0*/  SYNCS.PHASECHK.TRANS64.TRYWAIT P0, [R64+URZ+0xb0], R2 ;  /* 0x0000b002400075a7 */ /* 0x0022a400080011ff */
[----:B--2---:R-:W-:Y:S05]  /*98e0*/  @!P0 NANOSLEEP.SYNCS 0x989680 ;  /* 0x009896800000895d */ /* 0x004fea0003900000 */
[----:B------:R-:W2:Y:S02]  /*98f0*/  @!P0 SYNCS.PHASECHK.TRANS64 P0, [R64+URZ+0xb0], R2 ;  /* 0x0000b002400085a7 */ /* 0x000ea400080010ff */
[----:B--2---:R-:W-:Y:S05]  /*9900*/  @!P0 BRA `(.L_x_96) ;  /* 0xfffffffc00f08947 */ /* 0x004fea000383ffff */
[----:B------:R-:W-:Y:S05]  /*9910*/  BRA `(.L_x_95) ;  /* 0xffffffc000947947 */ /* 0x000fea000383ffff */
.L_x_105:
[----:B--2---:R2:W3:Y:S02]  /*9920*/  SYNCS.PHASECHK.TRANS64.TRYWAIT P0, [R2+URZ+0x40], R0 ;  /* 0x00004000020075a7 */ /* 0x0044e400080011ff */
[----:B---3--:R-:W-:Y:S05]  /*9930*/  @!P0 NANOSLEEP.SYNCS 0x989680 ;  /* 0x009896800000895d */ /* 0x008fea0003900000 */
[----:B------:R-:W3:Y:S02]  /*9940*/  @!P0 SYNCS.PHASECHK.TRANS64 P0, [R2+URZ+0x40], R0 ;  /* 0x00004000020085a7 */ /* 0x000ee400080010ff */
[----:B---3--:R-:W-:Y:S05]  /*9950*/  @!P0 BRA `(.L_x_105) ;  /* 0xfffffffc00f08947 */ /* 0x008fea000383ffff */
[----:B------:R-:W-:Y:S05]  /*9960*/  BRA `(.L_x_104) ;  /* 0xffffffcc00787947 */ /* 0x000fea000383ffff */
.L_x_113:
[----:B--2---:R2:W3:Y:S02]  /*9970*/  SYNCS.PHASECHK.TRANS64.TRYWAIT P0, [R0+URZ+0x40], R5 ;  /* 0x00004005000075a7 */ /* 0x0044e400080011ff */
[----:B---3--:R-:W-:Y:S05]  /*9980*/  @!P0 NANOSLEEP.SYNCS 0x989680 ;  /* 0x009896800000895d */ /* 0x008fea0003900000 */
[----:B------:R-:W3:Y:S02]  /*9990*/  @!P0 SYNCS.PHASECHK.TRANS64 P0, [R0+URZ+0x40], R5 ;  /* 0x00004005000085a7 */ /* 0x000ee400080010ff */
[----:B---3--:R-:W-:Y:S05]  /*99a0*/  @!P0 BRA `(.L_x_113) ;  /* 0xfffffffc00f08947 */ /* 0x008fea000383ffff */
[----:B------:R-:W-:Y:S05]  /*99b0*/  BRA `(.L_x_112) ;  /* 0xffffffd8007c7947 */ /* 0x000fea000383ffff */
.L_x_121:
[----:B--2---:R2:W3:Y:S02]  /*99c0*/  SYNCS.PHASECHK.TRANS64.TRYWAIT P0, [R2+URZ+0x40], R0 ;  /* 0x00004000020075a7 */ /* 0x0044e400080011ff */
[----:B---3--:R-:W-:Y:S05]  /*99d0*/  @!P0 NANOSLEEP.SYNCS 0x989680 ;  /* 0x009896800000895d */ /* 0x008fea0003900000 */
[----:B------:R-:W3:Y:S02]  /*99e0*/  @!P0 SYNCS.PHASECHK.TRANS64 P0, [R2+URZ+0x40], R0 ;  /* 0x00004000020085a7 */ /* 0x000ee400080010ff */
[----:B---3--:R-:W-:Y:S05]  /*99f0*/  @!P0 BRA `(.L_x_121) ;  /* 0xfffffffc00f08947 */ /* 0x008fea000383ffff */
[----:B------:R-:W-:Y:S05]  /*9a00*/  BRA `(.L_x_120) ;  /* 0xffffffe400807947 */ /* 0x000fea000383ffff */
        .weak           $__internal_0_$__cuda_sm10x_tcgen05_guardrail_trap_col_being_dealloced_not_returned_by_alloc
        .type           $__internal_0_$__cuda_sm10x_tcgen05_guardrail_trap_col_being_dealloced_not_returned_by_alloc,@function
        .size           $__internal_0_$__cuda_sm10x_tcgen05_guardrail_trap_col_being_dealloced_not_returned_by_alloc,($__internal_1_$__cuda_sm10x_tcgen05_guardrail_trap_phase_invalid_during_alloc - $__internal_0_$__cuda_sm10x_tcgen05_guardrail_trap_col_being_dealloced_not_returned_by_alloc)
$__internal_0_$__cuda_sm10x_tcgen05_guardrail_trap_col_being_dealloced_not_returned_by_alloc:
[----:B------:R-:W-:Y:S05]  /*9a10*/  BPT.TRAP 0x1 ;  /* 0x000000040000795c */ /* 0x000fea0000300000 */
[----:B------:R-:W-:-:S04]  /*9a20*/  HFMA2 R3, -RZ, RZ, 0, 0 ;  /* 0x00000000ff037431 */ /* 0x000fc800000001ff */
[----:B------:R-:W-:Y:S05]  /*9a30*/  RET.REL.NODEC R2 `(_ZN7cutlass13device_kernelINS_4gemm6kernel13GemmUniversalIN4cute5tupleIJiiiiEEENS1_10collective13CollectiveMmaINS1_35MainloopSm100TmaUmmaWarpSpecializedILi4ELi2ELi4ENS5_IJNS4_1CILi1EEESB_SB_EEEEENS5_IJNSA_ILi64EEENSA_ILi256EEESE_EEENS_10bfloat16_tENS5_IJlSB_lEEESH_SI_NS4_8TiledMMAINS4_8MMA_AtomIJNS4_20SM100_MMA_F16BF16_SSISH_SH_fLi64ELi256ELNS4_4UMMA5MajorE0ELSN_0ELNSM_7ScaleInE0ELSO_0EEEEEENS4_6LayoutISC_NS5_IJNSA_ILi0EEESS_SS_EEEEENS5_IJNS4_10UnderscoreESV_SV_EEEEENS4_13SM90_TMA_LOADENS4_14ComposedLayoutINS4_7SwizzleILi3ELi4ELi3EEENS4_18smem_ptr_flag_bitsILi16EEENSR_INS5_IJNSA_ILi8EEESE_EEENS5_IJSE_SB_EEEEEEEvNS4_8identityESY_S18_vS19_EENS_8epilogue10collective18CollectiveEpilogueINS1B_23Sm100TmaWarpSpecializedILi4ELi2ELi32ELb1ELb0EEEJSG_NS5_IJNSR_ISE_SB_EES1G_EEESH_SI_SH_SI_NS1B_6fusion15FusionCallbacksIS1F_NS1I_17LinearCombinationISH_fSH_fLNS_15FloatRoundStyleE2EEESG_S1H_JEEENS4_5SM1004TMEM4LOAD26SM100_TMEM_LOAD_16dp256b8xESY_S18_NS4_17SM75_U32x4_LDSM_NENS4_14SM90_TMA_STOREES18_NS4_17SM90_U32x4_STSM_NENS4_39AutoVectorizingCopyWithAssumedAlignmentILi128EEEEEEvvEEEEvNT_6ParamsE) ;  /* 0xffffff6402707950 */ /* 0x000fea0003c3ffff */
        .weak           $__internal_1_$__cuda_sm10x_tcgen05_guardrail_trap_phase_invalid_during_alloc
        .type           $__internal_1_$__cuda_sm10x_tcgen05_guardrail_trap_phase_invalid_during_alloc,@function
        .size           $__internal_1_$__cuda_sm10x_tcgen05_guardrail_trap_phase_invalid_during_alloc,($__internal_2_$__cuda_sm10x_tcgen05_guardrail_trap_unallocated_columns_being_dealloced - $__internal_1_$__cuda_sm10x_tcgen05_guardrail_trap_phase_invalid_during_alloc)
$__internal_1_$__cuda_sm10x_tcgen05_guardrail_trap_phase_invalid_during_alloc:
[----:B------:R-:W-:Y:S05]  /*9a40*/  BPT.TRAP 0x1 ;  /* 0x000000040000795c */ /* 0x000fea0000300000 */
[----:B------:R-:W-:-:S04]  /*9a50*/  MOV R3, 0x0 ;  /* 0x0000000000037802 */ /* 0x000fc80000000f00 */
[----:B------:R-:W-:Y:S05]  /*9a60*/  RET.REL.NODEC R2 `(_ZN7cutlass13device_kernelINS_4gemm6kernel13GemmUniversalIN4cute5tupleIJiiiiEEENS1_10collective13CollectiveMmaINS1_35MainloopSm100TmaUmmaWarpSpecializedILi4ELi2ELi4ENS5_IJNS4_1CILi1EEESB_SB_EEEEENS5_IJNSA_ILi64EEENSA_ILi256EEESE_EEENS_10bfloat16_tENS5_IJlSB_lEEESH_SI_NS4_8TiledMMAINS4_8MMA_AtomIJNS4_20SM100_MMA_F16BF16_SSISH_SH_fLi64ELi256ELNS4_4UMMA5MajorE0ELSN_0ELNSM_7ScaleInE0ELSO_0EEEEEENS4_6LayoutISC_NS5_IJNSA_ILi0EEESS_SS_EEEEENS5_IJNS4_10UnderscoreESV_SV_EEEEENS4_13SM90_TMA_LOADENS4_14ComposedLayoutINS4_7SwizzleILi3ELi4ELi3EEENS4_18smem_ptr_flag_bitsILi16EEENSR_INS5_IJNSA_ILi8EEESE_EEENS5_IJSE_SB_EEEEEEEvNS4_8identityESY_S18_vS19_EENS_8epilogue10collective18CollectiveEpilogueINS1B_23Sm100TmaWarpSpecializedILi4ELi2ELi32ELb1ELb0EEEJSG_NS5_IJNSR_ISE_SB_EES1G_EEESH_SI_SH_SI_NS1B_6fusion15FusionCallbacksIS1F_NS1I_17LinearCombinationISH_fSH_fLNS_15FloatRoundStyleE2EEESG_S1H_JEEENS4_5SM1004TMEM4LOAD26SM100_TMEM_LOAD_16dp256b8xESY_S18_NS4_17SM75_U32x4_LDSM_NENS4_14SM90_TMA_STOREES18_NS4_17SM90_U32x4_STSM_NENS4_39AutoVectorizingCopyWithAssumedAlignmentILi128EEEEEEvvEEEEvNT_6ParamsE) ;  /* 0xffffff6402647950 */ /* 0x000fea0003c3ffff */
        .weak           $__internal_2_$__cuda_sm10x_tcgen05_guardrail_trap_unallocated_columns_being_dealloced
        .type           $__internal_2_$__cuda_sm10x_tcgen05_guardrail_trap_unallocated_columns_being_dealloced,@function
        .size           $__internal_2_$__cuda_sm10x_tcgen05_guardrail_trap_unallocated_columns_being_dealloced,(.L_x_176 - $__internal_2_$__cuda_sm10x_tcgen05_guardrail_trap_unallocated_columns_being_dealloced)
$__internal_2_$__cuda_sm10x_tcgen05_guardrail_trap_unallocated_columns_being_dealloced:
[----:B------:R-:W-:Y:S05]  /*9a70*/  BPT.TRAP 0x1 ;  /* 0x000000040000795c */ /* 0x000fea0000300000 */
[----:B------:R-:W-:-:S04]  /*9a80*/  HFMA2 R3, -RZ, RZ, 0, 0 ;  /* 0x00000000ff037431 */ /* 0x000fc800000001ff */
[----:B------:R-:W-:Y:S05]  /*9a90*/  RET.REL.NODEC R2 `(_ZN7cutlass13device_kernelINS_4gemm6kernel13GemmUniversalIN4cute5tupleIJiiiiEEENS1_10collective13CollectiveMmaINS1_35MainloopSm100TmaUmmaWarpSpecializedILi4ELi2ELi4ENS5_IJNS4_1CILi1EEESB_SB_EEEEENS5_IJNSA_ILi64EEENSA_ILi256EEESE_EEENS_10bfloat16_tENS5_IJlSB_lEEESH_SI_NS4_8TiledMMAINS4_8MMA_AtomIJNS4_20SM100_MMA_F16BF16_SSISH_SH_fLi64ELi256ELNS4_4UMMA5MajorE0ELSN_0ELNSM_7ScaleInE0ELSO_0EEEEEENS4_6LayoutISC_NS5_IJNSA_ILi0EEESS_SS_EEEEENS5_IJNS4_10UnderscoreESV_SV_EEEEENS4_13SM90_TMA_LOADENS4_14ComposedLayoutINS4_7SwizzleILi3ELi4ELi3EEENS4_18smem_ptr_flag_bitsILi16EEENSR_INS5_IJNSA_ILi8EEESE_EEENS5_IJSE_SB_EEEEEEEvNS4_8identityESY_S18_vS19_EENS_8epilogue10collective18CollectiveEpilogueINS1B_23Sm100TmaWarpSpecializedILi4ELi2ELi32ELb1ELb0EEEJSG_NS5_IJNSR_ISE_SB_EES1G_EEESH_SI_SH_SI_NS1B_6fusion15FusionCallbacksIS1F_NS1I_17LinearCombinationISH_fSH_fLNS_15FloatRoundStyleE2EEESG_S1H_JEEENS4_5SM1004TMEM4LOAD26SM100_TMEM_LOAD_16dp256b8xESY_S18_NS4_17SM75_U32x4_LDSM_NENS4_14SM90_TMA_STOREES18_NS4_17SM90_U32x4_STSM_NENS4_39AutoVectorizingCopyWithAssumedAlignmentILi128EEEEEEvvEEEEvNT_6ParamsE) ;  /* 0xffffff6402587950 */ /* 0x000fea0003c3ffff */
.L_x_175:
[----:B------:R-:W-:-:S00]  /*9aa0*/  BRA `(.L_x_175) ;  /* 0xfffffffc00fc7947 */ /* 0x000fc0000383ffff */
[----:B------:R-:W-:-:S00]  /*9ab0*/  NOP ;  /* 0x0000000000007918 */ /* 0x000fc00000000000 */
        /* <DEDUP_REMOVED lines=12> */
.L_x_176:


//--------------------- .nv.global.init           --------------------------
	.section	.nv.global.init,"aw",@progbits
.nv.global.init:
	.type		$str$27,@object
	.size		$str$27,($str$28 - $str$27)
$str$27:
        /*0000*/ 	.byte	0x28, 0x61, 0x64, 0x64, 0x72, 0x65, 0x73, 0x73, 0x20, 0x26, 0x20, 0x6d, 0x61, 0x73, 0x6b, 0x29
        /*0010*/ 	.byte	0x20, 0x3d, 0x3d, 0x20, 0x30, 0x00
	.type		$str$28,@object
	.size		$str$28,($str$26 - $str$28)
$str$28:
        /*0016*/ 	.byte	0x2f, 0x74, 0x6d, 0x70, 0x2f, 0x63, 0x75, 0x74, 0x6c, 0x61, 0x73, 0x73, 0x5f, 0x73, 0x77, 0x65
        /*0026*/ 	.byte	0x65, 0x70, 0x5f, 0x73, 0x72, 0x63, 0x2f, 0x69, 0x6e, 0x63, 0x6c, 0x75, 0x64, 0x65, 0x2f, 0x63
        /*0036*/ 	.byte	0x75, 0x74, 0x65, 0x2f, 0x70, 0x6f, 0x69, 0x6e, 0x74, 0x65, 0x72, 0x5f, 0x66, 0x6c, 0x61, 0x67
        /*0046*/ 	.byte	0x67, 0x65, 0x64, 0x2e, 0x68, 0x70, 0x70, 0x00
	.type		$str$26,@object
	.size		$str$26,($str$25 - $str$26)
$str$26:
        /*004e*/ 	.byte	0x2f, 0x74, 0x6d, 0x70, 0x2f, 0x63, 0x75, 0x74, 0x6c, 0x61, 0x73, 0x73, 0x5f, 0x73, 0x77, 0x65
        /*005e*/ 	.byte	0x65, 0x70, 0x5f, 0x73, 0x72, 0x63, 0x2f, 0x69, 0x6e, 0x63, 0x6c, 0x75, 0x64, 0x65, 0x2f, 0x63
        /*006e*/ 	.byte	0x75, 0x74, 0x65, 0x2f, 0x61, 0x74, 0x6f, 0x6d, 0x2f, 0x63, 0x6f, 0x70, 0x79, 0x5f, 0x74, 0x72
        /*007e*/ 	.byte	0x61, 0x69, 0x74, 0x73, 0x5f, 0x73, 0x6d, 0x31, 0x30, 0x30, 0x2e, 0x68, 0x70, 0x70, 0x00
	.type		$str$25,@object
	.size		$str$25,(__unnamed_1 - $str$25)
$str$25:
        /*008d*/ 	.byte	0x28, 0x28, 0x75, 0x69, 0x6e, 0x74, 0x33, 0x32, 0x5f, 0x74, 0x28, 0x74, 0x68, 0x72, 0x65, 0x61
        /*009d*/ 	.byte	0x64, 0x49, 0x64, 0x78, 0x2e, 0x78, 0x29, 0x20, 0x2f, 0x20, 0x33, 0x32, 0x29, 0x20, 0x25, 0x20
        /*00ad*/ 	.byte	0x34, 0x29, 0x20, 0x3d, 0x3d, 0x20, 0x28, 0x28, 0x28, 0x74, 0x6d, 0x65, 0x6d, 0x5f, 0x61, 0x64
        /*00bd*/ 	.byte	0x64, 0x72, 0x20, 0x3e, 0x3e, 0x20, 0x31, 0x36, 0x29, 0x20, 0x2f, 0x20, 0x33, 0x32, 0x29, 0x20
        /*00cd*/ 	.byte	0x25, 0x20, 0x34, 0x29, 0x00
	.type		__unnamed_1,@object
	.size		__unnamed_1,(__unnamed_2 - __unnamed_1)
__unnamed_1:
        /*00d2*/ 	.byte	0x61, 0x75, 0x74, 0x6f, 0x20, 0x63, 0x75, 0x74, 0x65, 0x3a, 0x3a, 0x61, 0x73, 0x5f, 0x70, 0x6f
        /* <DEDUP_REMOVED lines=24> */
        /*0262*/ 	.byte	0x30, 0x39, 0x36, 0x3e, 0x3e, 0x3e, 0x3e, 0x5d, 0x00
	.type		__unnamed_2,@object
	.size		__unnamed_2,(.L_2 - __unnamed_2)
__unnamed_2:
        /* <DEDUP_REMOVED lines=46> */
        /*054b*/ 	.byte	0x75, 0x74, 0x65, 0x3a, 0x3a, 0x43, 0x3c, 0x30, 0x3e, 0x3e, 0x3e, 0x3e, 0x5d, 0x00
.L_2:


//--------------------- .nv.shared._ZN7cutlass13device_kernelINS_4gemm6kernel13GemmUniversalIN4cute5tupleIJiiiiEEENS1_10collective13CollectiveMmaINS1_35MainloopSm100TmaUmmaWarpSpecializedILi4ELi2ELi4ENS5_IJNS4_1CILi1EEESB_SB_EEEEENS5_IJNSA_ILi64EEENSA_ILi256EEESE_EEENS_10bfloat16_tENS5_IJlSB_lEEESH_SI_NS4_8TiledMMAINS4_8MMA_AtomIJNS4_20SM100_MMA_F16BF16_SSISH_SH_fLi64ELi256ELNS4_4UMMA5MajorE0ELSN_0ELNSM_7ScaleInE0ELSO_0EEEEEENS4_6LayoutISC_NS5_IJNSA_ILi0EEESS_SS_EEEEENS5_IJNS4_10UnderscoreESV_SV_EEEEENS4_13SM90_TMA_LOADENS4_14ComposedLayoutINS4_7SwizzleILi3ELi4ELi3EEENS4_18smem_ptr_flag_bitsILi16EEENSR_INS5_IJNSA_ILi8EEESE_EEENS5_IJSE_SB_EEEEEEEvNS4_8identityESY_S18_vS19_EENS_8epilogue10collective18CollectiveEpilogueINS1B_23Sm100TmaWarpSpecializedILi4ELi2ELi32ELb1ELb0EEEJSG_NS5_IJNSR_ISE_SB_EES1G_EEESH_SI_SH_SI_NS1B_6fusion15FusionCallbacksIS1F_NS1I_17LinearCombinationISH_fSH_fLNS_15FloatRoundStyleE2EEESG_S1H_JEEENS4_5SM1004TMEM4LOAD26SM100_TMEM_LOAD_16dp256b8xESY_S18_NS4_17SM75_U32x4_LDSM_NENS4_14SM90_TMA_STOREES18_NS4_17SM90_U32x4_STSM_NENS4_39AutoVectorizingCopyWithAssumedAlignmentILi128EEEEEEvvEEEEvNT_6ParamsE --------------------------
	.section	.nv.shared._ZN7cutlass13device_kernelINS_4gemm6kernel13GemmUniversalIN4cute5tupleIJiiiiEEENS1_10collective13CollectiveMmaINS1_35MainloopSm100TmaUmmaWarpSpecializedILi4ELi2ELi4ENS5_IJNS4_1CILi1EEESB_SB_EEEEENS5_IJNSA_ILi64EEENSA_ILi256EEESE_EEENS_10bfloat16_tENS5_IJlSB_lEEESH_SI_NS4_8TiledMMAINS4_8MMA_AtomIJNS4_20SM100_MMA_F16BF16_SSISH_SH_fLi64ELi256ELNS4_4UMMA5MajorE0ELSN_0ELNSM_7ScaleInE0ELSO_0EEEEEENS4_6LayoutISC_NS5_IJNSA_ILi0EEESS_SS_EEEEENS5_IJNS4_10UnderscoreESV_SV_EEEEENS4_13SM90_TMA_LOADENS4_14ComposedLayoutINS4_7SwizzleILi3ELi4ELi3EEENS4_18smem_ptr_flag_bitsILi16EEENSR_INS5_IJNSA_ILi8EEESE_EEENS5_IJSE_SB_EEEEEEEvNS4_8identityESY_S18_vS19_EENS_8epilogue10collective18CollectiveEpilogueINS1B_23Sm100TmaWarpSpecializedILi4ELi2ELi32ELb1ELb0EEEJSG_NS5_IJNSR_ISE_SB_EES1G_EEESH_SI_SH_SI_NS1B_6fusion15FusionCallbacksIS1F_NS1I_17LinearCombinationISH_fSH_fLNS_15FloatRoundStyleE2EEESG_S1H_JEEENS4_5SM1004TMEM4LOAD26SM100_TMEM_LOAD_16dp256b8xESY_S18_NS4_17SM75_U32x4_LDSM_NENS4_14SM90_TMA_STOREES18_NS4_17SM90_U32x4_STSM_NENS4_39AutoVectorizingCopyWithAssumedAlignmentILi128EEEEEEvvEEEEvNT_6ParamsE,"aw",@nobits
	.sectionflags	@""
	.align	16
	.zero		1024


//--------------------- .nv.shared.reserved.0     --------------------------
	.section	.nv.shared.reserved.0,"aw",@nobits
	.weak		__nv_reservedSMEM_offset_0_alias
	.size		__nv_reservedSMEM_offset_0_alias, 0, 64
	.other		__nv_reservedSMEM_offset_0_alias,@"STO_CUDA_RESERVED_SHARED STV_DEFAULT"
__nv_reservedSMEM_offset_0_alias:
	.zero		0
.nv.shared.reserved.0:
	.zero		64
	.weak		__nv_reservedSMEM_tcgen05_partition
	.type		__nv_reservedSMEM_tcgen05_partition,@object
	.size		__nv_reservedSMEM_tcgen05_partition,(.L_0 - __nv_reservedSMEM_tcgen05_partition)
__nv_reservedSMEM_tcgen05_partition:
	.zero		32
.L_0:


//--------------------- .nv.global                --------------------------
	.section	.nv.global,"aw",@nobits
.nv.global:
	.type		_ZN40_INTERNAL_c7469172_4_k_cu_b9d99271_317754cute1_E,@object
	.size		_ZN40_INTERNAL_c7469172_4_k_cu_b9d99271_317754cute1_E,(_ZN40_INTERNAL_c7469172_4_k_cu_b9d99271_317754cuda3std3__45__cpo6cbeginE - _ZN40_INTERNAL_c7469172_4_k_cu_b9d99271_317754cute1_E)
_ZN40_INTERNAL_c7469172_4_k_cu_b9d99271_317754cute1_E:
	.zero		1
	.type		_ZN40_INTERNAL_c7469172_4_k_cu_b9d99271_317754cuda3std3__45__cpo6cbeginE,@object
	.size		_ZN40_INTERNAL_c7469172_4_k_cu_b9d99271_317754cuda3std3__45__cpo6cbeginE,(_ZN40_INTERNAL_c7469172_4_k_cu_b9d99271_317754cuda3std3__48in_placeE - _ZN40_INTERNAL_c7469172_4_k_cu_b9d99271_317754cuda3std3__45__cpo6cbeginE)
_ZN40_INTERNAL_c7469172_4_k_cu_b9d99271_317754cuda3std3__45__cpo6cbeginE:
	.zero		1
	.type		_ZN40_INTERNAL_c7469172_4_k_cu_b9d99271_317754cuda3std3__48in_placeE,@object
	.size		_ZN40_INTERNAL_c7469172_4_k_cu_b9d99271_317754cuda3std3__48in_placeE,(_ZN40_INTERNAL_c7469172_4_k_cu_b9d99271_317754cuda3std6ranges3__45__cpo9iter_moveE - _ZN40_INTERNAL_c7469172_4_k_cu_b9d99271_317754cuda3std3__48in_placeE)
_ZN40_INTERNAL_c7469172_4_k_cu_b9d99271_317754cuda3std3__48in_placeE:
	.zero		1
	.type		_ZN40_INTERNAL_c7469172_4_k_cu_b9d99271_317754cuda3std6ranges3__45__cpo9iter_moveE,@object
	.size		_ZN40_INTERNAL_c7469172_4_k_cu_b9d99271_317754cuda3std6ranges3__45__cpo9iter_moveE,(_ZN40_INTERNAL_c7469172_4_k_cu_b9d99271_317754cuda3std3__45__cpo5beginE - _ZN40_INTERNAL_c7469172_4_k_cu_b9d99271_317754cuda3std6ranges3__45__cpo9iter_moveE)
_ZN40_INTERNAL_c7469172_4_k_cu_b9d99271_317754cuda3std6ranges3__45__cpo9iter_moveE:
	.zero		1
	.type		_ZN40_INTERNAL_c7469172_4_k_cu_b9d99271_317754cuda3std3__45__cpo5beginE,@object
	.size		_ZN40_INTERNAL_c7469172_4_k_cu_b9d99271_317754cuda3std3__45__cpo5beginE,(_ZN40_INTERNAL_c7469172_4_k_cu_b9d99271_317754cuda3std3__442_GLOBAL__N__c7469172_4_k_cu_b9d99271_317756ignoreE - _ZN40_INTERNAL_c7469172_4_k_cu_b9d99271_317754cuda3std3__45__cpo5beginE)
_ZN40_INTERNAL_c7469172_4_k_cu_b9d99271_317754cuda3std3__45__cpo5beginE:
	.zero		1
	.type		_ZN40_INTERNAL_c7469172_4_k_cu_b9d99271_317754cuda3std3__442_GLOBAL__N__c7469172_4_k_cu_b9d99271_317756ignoreE,@object
	.size		_ZN40_INTERNAL_c7469172_4_k_cu_b9d99271_317754cuda3std3__442_GLOBAL__N__c7469172_4_k_cu_b9d99271_317756ignoreE,(_ZN40_INTERNAL_c7469172_4_k_cu_b9d99271_317754cute7productE - _ZN40_INTERNAL_c7469172_4_k_cu_b9d99271_317754cuda3std3__442_GLOBAL__N__c7469172_4_k_cu_b9d99271_317756ignoreE)
_ZN40_INTERNAL_c7469172_4_k_cu_b9d99271_317754cuda3std3__442_GLOBAL__N__c7469172_4_k_cu_b9d99271_317756ignoreE:
	.zero		1
	.type		_ZN40_INTERNAL_c7469172_4_k_cu_b9d99271_317754cute7productE,@object
	.size		_ZN40_INTERNAL_c7469172_4_k_cu_b9d99271_317754cute7productE,(_ZN40_INTERNAL_c7469172_4_k_cu_b9d99271_317754cuda3std3__45__cpo3endE - _ZN40_INTERNAL_c7469172_4_k_cu_b9d99271_317754cute7productE)
_ZN40_INTERNAL_c7469172_4_k_cu_b9d99271_317754cute7productE:
	.zero		1
	.type		_ZN40_INTERNAL_c7469172_4_k_cu_b9d99271_317754cuda3std3__45__cpo3endE,@object
	.size		_ZN40_INTERNAL_c7469172_4_k_cu_b9d99271_317754cuda3std3__45__cpo3endE,(_ZN40_INTERNAL_c7469172_4_k_cu_b9d99271_317754cuda3std3__419piecewise_constructE - _ZN40_INTERNAL_c7469172_4_k_cu_b9d99271_317754cuda3std3__45__cpo3endE)
_ZN40_INTERNAL_c7469172_4_k_cu_b9d99271_317754cuda3std3__45__cpo3endE:
	.zero		1
	.type		_ZN40_INTERNAL_c7469172_4_k_cu_b9d99271_317754cuda3std3__419piecewise_constructE,@object
	.size		_ZN40_INTERNAL_c7469172_4_k_cu_b9d99271_317754cuda3std3__419piecewise_constructE,(_ZN40_INTERNAL_c7469172_4_k_cu_b9d99271_317754cuda3std3__45__cpo4cendE - _ZN40_INTERNAL_c7469172_4_k_cu_b9d99271_317754cuda3std3__419piecewise_constructE)
_ZN40_INTERNAL_c7469172_4_k_cu_b9d99271_317754cuda3std3__419piecewise_constructE:
	.zero		1
	.type		_ZN40_INTERNAL_c7469172_4_k_cu_b9d99271_317754cuda3std3__45__cpo4cendE,@object
	.size		_ZN40_INTERNAL_c7469172_4_k_cu_b9d99271_317754cuda3std3__45__cpo4cendE,(_ZN40_INTERNAL_c7469172_4_k_cu_b9d99271_317754cuda3std6ranges3__45__cpo4swapE - _ZN40_INTERNAL_c7469172_4_k_cu_b9d99271_317754cuda3std3__45__cpo4cendE)
_ZN40_INTERNAL_c7469172_4_k_cu_b9d99271_317754cuda3std3__45__cpo4cendE:
	.zero		1
	.type		_ZN40_INTERNAL_c7469172_4_k_cu_b9d99271_317754cuda3std6ranges3__45__cpo4swapE,@object
	.size		_ZN40_INTERNAL_c7469172_4_k_cu_b9d99271_317754cuda3std6ranges3__45__cpo4swapE,(.L_10 - _ZN40_INTERNAL_c7469172_4_k_cu_b9d99271_317754cuda3std6ranges3__45__cpo4swapE)
_ZN40_INTERNAL_c7469172_4_k_cu_b9d99271_317754cuda3std6ranges3__45__cpo4swapE:
	.zero		1
.L_10:


//--------------------- .nv.constant0._ZN7cutlass13device_kernelINS_4gemm6kernel13GemmUniversalIN4cute5tupleIJiiiiEEENS1_10collective13CollectiveMmaINS1_35MainloopSm100TmaUmmaWarpSpecializedILi4ELi2ELi4ENS5_IJNS4_1CILi1EEESB_SB_EEEEENS5_IJNSA_ILi64EEENSA_ILi256EEESE_EEENS_10bfloat16_tENS5_IJlSB_lEEESH_SI_NS4_8TiledMMAINS4_8MMA_AtomIJNS4_20SM100_MMA_F16BF16_SSISH_SH_fLi64ELi256ELNS4_4UMMA5MajorE0ELSN_0ELNSM_7ScaleInE0ELSO_0EEEEEENS4_6LayoutISC_NS5_IJNSA_ILi0EEESS_SS_EEEEENS5_IJNS4_10UnderscoreESV_SV_EEEEENS4_13SM90_TMA_LOADENS4_14ComposedLayoutINS4_7SwizzleILi3ELi4ELi3EEENS4_18smem_ptr_flag_bitsILi16EEENSR_INS5_IJNSA_ILi8EEESE_EEENS5_IJSE_SB_EEEEEEEvNS4_8identityESY_S18_vS19_EENS_8epilogue10collective18CollectiveEpilogueINS1B_23Sm100TmaWarpSpecializedILi4ELi2ELi32ELb1ELb0EEEJSG_NS5_IJNSR_ISE_SB_EES1G_EEESH_SI_SH_SI_NS1B_6fusion15FusionCallbacksIS1F_NS1I_17LinearCombinationISH_fSH_fLNS_15FloatRoundStyleE2EEESG_S1H_JEEENS4_5SM1004TMEM4LOAD26SM100_TMEM_LOAD_16dp256b8xESY_S18_NS4_17SM75_U32x4_LDSM_NENS4_14SM90_TMA_STOREES18_NS4_17SM90_U32x4_STSM_NENS4_39AutoVectorizingCopyWithAssumedAlignmentILi128EEEEEEvvEEEEvNT_6ParamsE --------------------------
	.section	.nv.constant0._ZN7cutlass13device_kernelINS_4gemm6kernel13GemmUniversalIN4cute5tupleIJiiiiEEENS1_10collective13CollectiveMmaINS1_35MainloopSm100TmaUmmaWarpSpecializedILi4ELi2ELi4ENS5_IJNS4_1CILi1EEESB_SB_EEEEENS5_IJNSA_ILi64EEENSA_ILi256EEESE_EEENS_10bfloat16_tENS5_IJlSB_lEEESH_SI_NS4_8TiledMMAINS4_8MMA_AtomIJNS4_20SM100_MMA_F16BF16_SSISH_SH_fLi64ELi256ELNS4_4UMMA5MajorE0ELSN_0ELNSM_7ScaleInE0ELSO_0EEEEEENS4_6LayoutISC_NS5_IJNSA_ILi0EEESS_SS_EEEEENS5_IJNS4_10UnderscoreESV_SV_EEEEENS4_13SM90_TMA_LOADENS4_14ComposedLayoutINS4_7SwizzleILi3ELi4ELi3EEENS4_18smem_ptr_flag_bitsILi16EEENSR_INS5_IJNSA_ILi8EEESE_EEENS5_IJSE_SB_EEEEEEEvNS4_8identityESY_S18_vS19_EENS_8epilogue10collective18CollectiveEpilogueINS1B_23Sm100TmaWarpSpecializedILi4ELi2ELi32ELb1ELb0EEEJSG_NS5_IJNSR_ISE_SB_EES1G_EEESH_SI_SH_SI_NS1B_6fusion15FusionCallbacksIS1F_NS1I_17LinearCombinationISH_fSH_fLNS_15FloatRoundStyleE2EEESG_S1H_JEEENS4_5SM1004TMEM4LOAD26SM100_TMEM_LOAD_16dp256b8xESY_S18_NS4_17SM75_U32x4_LDSM_NENS4_14SM90_TMA_STOREES18_NS4_17SM90_U32x4_STSM_NENS4_39AutoVectorizingCopyWithAssumedAlignmentILi128EEEEEEvvEEEEvNT_6ParamsE,"a",@progbits
	.sectionflags	@""
	.align	4
.nv.constant0._ZN7cutlass13device_kernelINS_4gemm6kernel13GemmUniversalIN4cute5tupleIJiiiiEEENS1_10collective13CollectiveMmaINS1_35MainloopSm100TmaUmmaWarpSpecializedILi4ELi2ELi4ENS5_IJNS4_1CILi1EEESB_SB_EEEEENS5_IJNSA_ILi64EEENSA_ILi256EEESE_EEENS_10bfloat16_tENS5_IJlSB_lEEESH_SI_NS4_8TiledMMAINS4_8MMA_AtomIJNS4_20SM100_MMA_F16BF16_SSISH_SH_fLi64ELi256ELNS4_4UMMA5MajorE0ELSN_0ELNSM_7ScaleInE0ELSO_0EEEEEENS4_6LayoutISC_NS5_IJNSA_ILi0EEESS_SS_EEEEENS5_IJNS4_10UnderscoreESV_SV_EEEEENS4_13SM90_TMA_LOADENS4_14ComposedLayoutINS4_7SwizzleILi3ELi4ELi3EEENS4_18smem_ptr_flag_bitsILi16EEENSR_INS5_IJNSA_ILi8EEESE_EEENS5_IJSE_SB_EEEEEEEvNS4_8identityESY_S18_vS19_EENS_8epilogue10collective18CollectiveEpilogueINS1B_23Sm100TmaWarpSpecializedILi4ELi2ELi32ELb1ELb0EEEJSG_NS5_IJNSR_ISE_SB_EES1G_EEESH_SI_SH_SI_NS1B_6fusion15FusionCallbacksIS1F_NS1I_17LinearCombinationISH_fSH_fLNS_15FloatRoundStyleE2EEESG_S1H_JEEENS4_5SM1004TMEM4LOAD26SM100_TMEM_LOAD_16dp256b8xESY_S18_NS4_17SM75_U32x4_LDSM_NENS4_14SM90_TMA_STOREES18_NS4_17SM90_U32x4_STSM_NENS4_39AutoVectorizingCopyWithAssumedAlignmentILi128EEEEEEvvEEEEvNT_6ParamsE:
	.zero		2944


//--------------------- SYMBOLS --------------------------

	.type		.nv.reservedSmem.offset0,@object
	.size		.nv.reservedSmem.offset0,0x4
	.type		.nv.reservedSmem.cap,@object
	.size		.nv.reservedSmem.cap,0x4
	.type		__assertfail,@function
